	.target	sm_90a

	.elftype	@"ET_EXEC"


//--------------------- .note.nv.tkinfo           --------------------------
	.section	.note.nv.tkinfo,"",@"SHT_NOTE"
	.sectionflags	@"SHF_NOTE_NV_TKINFO"
	.tkinfo
        /*0018*/ 	.word	0x00000002
        /*0030*/ 	.string	""
        /*0030*/ 	.string	"ptxas"
        /*0030*/ 	.string	"Cuda compilation tools, release 13.0, V13.0.88"
        /*0030*/ 	.string	"Build cuda_13.0.r13.0/compiler.36424714_0"
        /*0030*/ 	.string	"-v  -suppress-debug-info  -lineinfo  -arch sm_90a "



//--------------------- .note.nv.cuinfo           --------------------------
	.section	.note.nv.cuinfo,"",@"SHT_NOTE"
	.sectionflags	@"SHF_NOTE_NV_CUINFO"
        /*0018*/ 	.short	0x0002
        /*001a*/ 	.short	0x005a
        /*001c*/ 	.short	0x0082
	.zero		2


//--------------------- .nv.info                  --------------------------
	.section	.nv.info,"",@"SHT_CUDA_INFO"
	.align	4


	//----- nvinfo : EIATTR_REGCOUNT
	.align		4
        /*0000*/ 	.byte	0x04, 0x2f
        /*0002*/ 	.short	(.L_1 - .L_0)
	.align		4
.L_0:
        /*0004*/ 	.word	index@(gluon_wgmma)
        /*0008*/ 	.word	0x0000005a


	//----- nvinfo : EIATTR_FRAME_SIZE
	.align		4
.L_1:
        /*000c*/ 	.byte	0x04, 0x11
        /*000e*/ 	.short	(.L_3 - .L_2)
	.align		4
.L_2:
        /*0010*/ 	.word	index@(gluon_wgmma)
        /*0014*/ 	.word	0x00000000


	//----- nvinfo : EIATTR_MIN_STACK_SIZE
	.align		4
.L_3:
        /*0018*/ 	.byte	0x04, 0x12
        /*001a*/ 	.short	(.L_5 - .L_4)
	.align		4
.L_4:
        /*001c*/ 	.word	index@(gluon_wgmma)
        /*0020*/ 	.word	0x00000000
.L_5:


//--------------------- .nv.compat                --------------------------
	.section	.nv.compat,"",@"SHT_CUDA_COMPAT_INFO"
	.align	4
        /*0000*/ 	.byte	0x02, 0x09, 0x01, 0x00, 0x02, 0x02, 0x04, 0x00, 0x02, 0x05, 0x05, 0x00, 0x03, 0x07, 0x01, 0x01
        /*0010*/ 	.byte	0x02, 0x03, 0x03, 0x00, 0x02, 0x06, 0x01, 0x00, 0x04, 0x0b, 0x08, 0x00, 0x00, 0x00, 0x00, 0x00
        /*0020*/ 	.byte	0x00, 0x00, 0x00, 0x00


//--------------------- .nv.info.gluon_wgmma      --------------------------
	.section	.nv.info.gluon_wgmma,"",@"SHT_CUDA_INFO"
	.sectionflags	@""
	.align	4


	//----- nvinfo : EIATTR_CUDA_API_VERSION
	.align		4
        /*0000*/ 	.byte	0x04, 0x37
        /*0002*/ 	.short	(.L_7 - .L_6)
.L_6:
        /*0004*/ 	.word	0x00000082


	//----- nvinfo : EIATTR_KPARAM_INFO
	.align		4
.L_7:
        /*0008*/ 	.byte	0x04, 0x17
        /*000a*/ 	.short	(.L_9 - .L_8)
.L_8:
        /*000c*/ 	.word	0x00000000
        /*0010*/ 	.short	0x000a
        /*0012*/ 	.short	0x0048
        /*0014*/ 	.byte	0x00, 0xf4, 0x21, 0x00


	//----- nvinfo : EIATTR_KPARAM_INFO
	.align		4
.L_9:
        /*0018*/ 	.byte	0x04, 0x17
        /*001a*/ 	.short	(.L_11 - .L_10)
.L_10:
        /*001c*/ 	.word	0x00000000
        /*0020*/ 	.short	0x0009
        /*0022*/ 	.short	0x0040
        /*0024*/ 	.byte	0x00, 0xf4, 0x21, 0x00


	//----- nvinfo : EIATTR_KPARAM_INFO
	.align		4
.L_11:
        /*0028*/ 	.byte	0x04, 0x17
        /*002a*/ 	.short	(.L_13 - .L_12)
.L_12:
        /*002c*/ 	.word	0x00000000
        /*0030*/ 	.short	0x0008
        /*0032*/ 	.short	0x0038
        /*0034*/ 	.byte	0x00, 0xf0, 0x21, 0x00


	//----- nvinfo : EIATTR_KPARAM_INFO
	.align		4
.L_13:
        /*0038*/ 	.byte	0x04, 0x17
        /*003a*/ 	.short	(.L_15 - .L_14)
.L_14:
        /*003c*/ 	.word	0x00000000
        /*0040*/ 	.short	0x0007
        /*0042*/ 	.short	0x0030
        /*0044*/ 	.byte	0x00, 0xf0, 0x21, 0x00


	//----- nvinfo : EIATTR_KPARAM_INFO
	.align		4
.L_15:
        /*0048*/ 	.byte	0x04, 0x17
        /*004a*/ 	.short	(.L_17 - .L_16)
.L_16:
        /*004c*/ 	.word	0x00000000
        /*0050*/ 	.short	0x0006
        /*0052*/ 	.short	0x0028
        /*0054*/ 	.byte	0x00, 0xf0, 0x21, 0x00


	//----- nvinfo : EIATTR_KPARAM_INFO
	.align		4
.L_17:
        /*0058*/ 	.byte	0x04, 0x17
        /*005a*/ 	.short	(.L_19 - .L_18)
.L_18:
        /*005c*/ 	.word	0x00000000
        /*0060*/ 	.short	0x0005
        /*0062*/ 	.short	0x0020
        /*0064*/ 	.byte	0x00, 0xf0, 0x11, 0x00


	//----- nvinfo : EIATTR_KPARAM_INFO
	.align		4
.L_19:
        /*0068*/ 	.byte	0x04, 0x17
        /*006a*/ 	.short	(.L_21 - .L_20)
.L_20:
        /*006c*/ 	.word	0x00000000
        /*0070*/ 	.short	0x0004
        /*0072*/ 	.short	0x001c
        /*0074*/ 	.byte	0x00, 0xf0, 0x11, 0x00


	//----- nvinfo : EIATTR_KPARAM_INFO
	.align		4
.L_21:
        /*0078*/ 	.byte	0x04, 0x17
        /*007a*/ 	.short	(.L_23 - .L_22)
.L_22:
        /*007c*/ 	.word	0x00000000
        /*0080*/ 	.short	0x0003
        /*0082*/ 	.short	0x0018
        /*0084*/ 	.byte	0x00, 0xf0, 0x11, 0x00


	//----- nvinfo : EIATTR_KPARAM_INFO
	.align		4
.L_23:
        /*0088*/ 	.byte	0x04, 0x17
        /*008a*/ 	.short	(.L_25 - .L_24)
.L_24:
        /*008c*/ 	.word	0x00000000
        /*0090*/ 	.short	0x0002
        /*0092*/ 	.short	0x0010
        /*0094*/ 	.byte	0x00, 0xf4, 0x21, 0x00


	//----- nvinfo : EIATTR_KPARAM_INFO
	.align		4
.L_25:
        /*0098*/ 	.byte	0x04, 0x17
        /*009a*/ 	.short	(.L_27 - .L_26)
.L_26:
        /*009c*/ 	.word	0x00000000
        /*00a0*/ 	.short	0x0001
        /*00a2*/ 	.short	0x0008
        /*00a4*/ 	.byte	0x00, 0xf4, 0x21, 0x00


	//----- nvinfo : EIATTR_KPARAM_INFO
	.align		4
.L_27:
        /*00a8*/ 	.byte	0x04, 0x17
        /*00aa*/ 	.short	(.L_29 - .L_28)
.L_28:
        /*00ac*/ 	.word	0x00000000
        /*00b0*/ 	.short	0x0000
        /*00b2*/ 	.short	0x0000
        /*00b4*/ 	.byte	0x00, 0xf4, 0x21, 0x00


	//----- nvinfo : EIATTR_SPARSE_MMA_MASK
	.align		4
.L_29:
        /*00b8*/ 	.byte	0x03, 0x50
        /*00ba*/ 	.short	0x0000


	//----- nvinfo : EIATTR_MAXREG_COUNT
	.align		4
        /*00bc*/ 	.byte	0x03, 0x1b
        /*00be*/ 	.short	0x00ff


	//----- nvinfo : EIATTR_NUM_BARRIERS
	.align		4
        /*00c0*/ 	.byte	0x02, 0x4c
        /*00c2*/ 	.byte	0x01
	.zero		1


	//----- nvinfo : EIATTR_MERCURY_ISA_VERSION
	.align		4
        /*00c4*/ 	.byte	0x03, 0x5f
        /*00c6*/ 	.short	0x0101


	//----- nvinfo : EIATTR_INT_WARP_WIDE_INSTR_OFFSETS
	.align		4
        /*00c8*/ 	.byte	0x04, 0x31
        /*00ca*/ 	.short	(.L_31 - .L_30)


	//   ....[0]....
.L_30:
        /*00cc*/ 	.word	0x00001320


	//   ....[1]....
        /*00d0*/ 	.word	0x00001340


	//   ....[2]....
        /*00d4*/ 	.word	0x00001350


	//   ....[3]....
        /*00d8*/ 	.word	0x00001360


	//   ....[4]....
        /*00dc*/ 	.word	0x00001470


	//   ....[5]....
        /*00e0*/ 	.word	0x00001980


	//   ....[6]....
        /*00e4*/ 	.word	0x00001990


	//   ....[7]....
        /*00e8*/ 	.word	0x00001a00


	//   ....[8]....
        /*00ec*/ 	.word	0x00001a10


	//   ....[9]....
        /*00f0*/ 	.word	0x000020a0


	//   ....[10]....
        /*00f4*/ 	.word	0x000020b0


	//----- nvinfo : EIATTR_COOP_GROUP_MASK_REGIDS
	.align		4
.L_31:
        /*00f8*/ 	.byte	0x04, 0x29
        /*00fa*/ 	.short	(.L_33 - .L_32)


	//   ....[0]....
.L_32:
        /*00fc*/ 	.word	0xffffffff


	//   ....[1]....
        /*0100*/ 	.word	0xffffffff


	//   ....[2]....
        /*0104*/ 	.word	0xffffffff


	//----- nvinfo : EIATTR_COOP_GROUP_INSTR_OFFSETS
	.align		4
.L_33:
        /*0108*/ 	.byte	0x04, 0x28
        /*010a*/ 	.short	(.L_35 - .L_34)


	//   ....[0]....
.L_34:
        /*010c*/ 	.word	0x00000150


	//   ....[1]....
        /*0110*/ 	.word	0x00000700


	//   ....[2]....
        /*0114*/ 	.word	0x00000cf0


	//----- nvinfo : EIATTR_MBARRIER_INSTR_OFFSETS
	.align		4
.L_35:
        /*0118*/ 	.byte	0x04, 0x39
        /*011a*/ 	.short	(.L_37 - .L_36)


	//   ....[0]....
.L_36:
        /*011c*/ 	.word	0x000014d0
        /*0120*/ 	.word	0x000000ff
        /*0124*/ 	.word	0x00014000
        /*0128*/ 	.short	0x0100
        /*012a*/ 	.byte	0x14
	.zero		1


	//   ....[1]....
        /*012c*/ 	.word	0x00001640
        /*0130*/ 	.word	0x000000ff
        /*0134*/ 	.word	0x00014008
        /*0138*/ 	.short	0x0100
        /*013a*/ 	.byte	0x14
	.zero		1


	//   ....[2]....
        /*013c*/ 	.word	0x00001670
        /*0140*/ 	.word	0x000000ff
        /*0144*/ 	.word	0x00014010
        /*0148*/ 	.short	0x0100
        /*014a*/ 	.byte	0x14
	.zero		1


	//   ....[3]....
        /*014c*/ 	.word	0x00001690
        /*0150*/ 	.word	0x000000ff
        /*0154*/ 	.word	0x00014018
        /*0158*/ 	.short	0x0100
        /*015a*/ 	.byte	0x14
	.zero		1


	//   ....[4]....
        /*015c*/ 	.word	0x00001ac0
        /*0160*/ 	.word	0x000000ff
        /*0164*/ 	.word	0x00014000
        /*0168*/ 	.short	0x010a
        /*016a*/ 	.byte	0x12
	.zero		1


	//   ....[5]....
        /*016c*/ 	.word	0x00001e00
        /*0170*/ 	.word	0x000000ff
        /*0174*/ 	.word	0x00014000
        /*0178*/ 	.short	0x0108
        /*017a*/ 	.byte	0x14
	.zero		1


	//   ....[6]....
        /*017c*/ 	.word	0x00001f20
        /*0180*/ 	.word	0x000000ff
        /*0184*/ 	.word	0x00014008
        /*0188*/ 	.short	0x0108
        /*018a*/ 	.byte	0x14
	.zero		1


	//   ....[7]....
        /*018c*/ 	.word	0x00002000
        /*0190*/ 	.word	0x000000ff
        /*0194*/ 	.word	0x00014010
        /*0198*/ 	.short	0x0108
        /*019a*/ 	.byte	0x14
	.zero		1


	//   ....[8]....
        /*019c*/ 	.word	0x00002080
        /*01a0*/ 	.word	0x000000ff
        /*01a4*/ 	.word	0x00014018
        /*01a8*/ 	.short	0x0108
        /*01aa*/ 	.byte	0x14
	.zero		1


	//   ....[9]....
        /*01ac*/ 	.word	0x000021d0
        /*01b0*/ 	.word	0x000000ff
        /*01b4*/ 	.word	0x00014000
        /*01b8*/ 	.short	0x010a
        /*01ba*/ 	.byte	0x12
	.zero		1


	//----- nvinfo : EIATTR_NUM_MBARRIERS
	.align		4
.L_37:
        /*01bc*/ 	.byte	0x03, 0x38
        /*01be*/ 	.short	0x0004


	//----- nvinfo : EIATTR_EXIT_INSTR_OFFSETS
	.align		4
        /*01c0*/ 	.byte	0x04, 0x1c
        /*01c2*/ 	.short	(.L_39 - .L_38)


	//   ....[0]....
.L_38:
        /*01c4*/ 	.word	0x000021c0


	//----- nvinfo : EIATTR_REQNTID
	.align		4
.L_39:
        /*01c8*/ 	.byte	0x04, 0x10
        /*01ca*/ 	.short	(.L_41 - .L_40)
.L_40:
        /*01cc*/ 	.word	0x00000100
        /*01d0*/ 	.word	0x00000001
        /*01d4*/ 	.word	0x00000001


	//----- nvinfo : EIATTR_CRS_STACK_SIZE
	.align		4
.L_41:
        /*01d8*/ 	.byte	0x04, 0x1e
        /*01da*/ 	.short	(.L_43 - .L_42)
.L_42:
        /*01dc*/ 	.word	0x00000000


	//----- nvinfo : EIATTR_CBANK_PARAM_SIZE
	.align		4
.L_43:
        /*01e0*/ 	.byte	0x03, 0x19
        /*01e2*/ 	.short	0x0050


	//----- nvinfo : EIATTR_PARAM_CBANK
	.align		4
        /*01e4*/ 	.byte	0x04, 0x0a
        /*01e6*/ 	.short	(.L_45 - .L_44)
	.align		4
.L_44:
        /*01e8*/ 	.word	index@(.nv.constant0.gluon_wgmma)
        /*01ec*/ 	.short	0x0210
        /*01ee*/ 	.short	0x0050


	//----- nvinfo : EIATTR_SW_WAR
	.align		4
.L_45:
        /*01f0*/ 	.byte	0x04, 0x36
        /*01f2*/ 	.short	(.L_47 - .L_46)
.L_46:
        /*01f4*/ 	.word	0x00000008
.L_47:


//--------------------- .nv.callgraph             --------------------------
	.section	.nv.callgraph,"",@"SHT_CUDA_CALLGRAPH"
	.align	4
	.sectionentsize	8
	.align		4
        /*0000*/ 	.word	0x00000000
	.align		4
        /*0004*/ 	.word	0xffffffff
	.align		4
        /*0008*/ 	.word	0x00000000
	.align		4
        /*000c*/ 	.word	0xfffffffe
	.align		4
        /*0010*/ 	.word	0x00000000
	.align		4
        /*0014*/ 	.word	0xfffffffd
	.align		4
        /*0018*/ 	.word	0x00000000
	.align		4
        /*001c*/ 	.word	0xfffffffc


//--------------------- .text.gluon_wgmma         --------------------------
	.section	.text.gluon_wgmma,"ax",@progbits
	.align	128
        .global         gluon_wgmma
        .type           gluon_wgmma,@function
        .size           gluon_wgmma,(.L_x_52 - gluon_wgmma)
        .other          gluon_wgmma,@"STO_CUDA_ENTRY STV_DEFAULT"
gluon_wgmma:
.text.gluon_wgmma:
[----:B------:R-:W-:Y:S01]  /*0000*/  LDC R1, c[0x0][0x28] ;  /* 0x00000a00ff017b82 */ /* 0x000fe20000000800 */
[----:B------:R-:W1:Y:S07]  /*0010*/  S2R R0, SR_TID.X ;  /* 0x0000000000007919 */ /* 0x000e6e0000002100 */
[----:B------:R-:W2:Y:S01]  /*0020*/  S2UR UR4, SR_CgaCtaId ;  /* 0x00000000000479c3 */ /* 0x000ea20000008800 */
[----:B------:R-:W-:Y:S01]  /*0030*/  UMOV UR20, 0x400 ;  /* 0x0000040000147882 */ /* 0x000fe20000000000 */
[----:B------:R-:W-:Y:S01]  /*0040*/  ULDC UR6, c[0x0][0xc] ;  /* 0x0000030000067ab9 */ /* 0x000fe20000000800 */
[----:B------:R-:W-:Y:S01]  /*0050*/  ULDC.64 UR26, c[0x0][0x250] ;  /* 0x00009400001a7ab9 */ /* 0x000fe20000000a00 */
[----:B------:R-:W-:Y:S04]  /*0060*/  BSSY B0, `(.L_x_0) ;  /* 0x000001f000007945 */ /* 0x000fe80003800000 */
[----:B------:R-:W3:Y:S08]  /*0070*/  LDC R4, c[0x0][0x228] ;  /* 0x00008a00ff047b82 */ /* 0x000ef00000000800 */
[----:B------:R-:W4:Y:S08]  /*0080*/  LDC R13, c[0x0][0x230] ;  /* 0x00008c00ff0d7b82 */ /* 0x000f300000000800 */
[----:B------:R-:W-:Y:S01]  /*0090*/  S2UR UR28, SR_CTAID.Y ;  /* 0x00000000001c79c3 */ /* 0x000fe20000002600 */
[----:B--2---:R-:W-:-:S03]  /*00a0*/  ULEA UR20, UR4, UR20, 0x18 ;  /* 0x0000001404147291 */ /* 0x004fc6000f8ec03f */
[----:B------:R-:W-:Y:S01]  /*00b0*/  ULDC UR4, c[0x0][0x10] ;  /* 0x0000040000047ab9 */ /* 0x000fe20000000800 */
[----:B-1----:R-:W-:-:S03]  /*00c0*/  LOP3.LUT R6, R0, 0xff, RZ, 0xc0, !PT ;  /* 0x000000ff00067812 */ /* 0x002fc600078ec0ff */
[----:B------:R-:W1:Y:S01]  /*00d0*/  S2UR UR5, SR_CTAID.Z ;  /* 0x00000000000579c3 */ /* 0x000e620000002700 */
[----:B---3--:R-:W-:Y:S01]  /*00e0*/  VIADD R4, R4, 0xffffffff ;  /* 0xffffffff04047836 */ /* 0x008fe20000000000 */
[C---:B------:R-:W-:Y:S02]  /*00f0*/  ISETP.GE.U32.AND P0, PT, R6.reuse, 0x20, PT ;  /* 0x000000200600780c */ /* 0x040fe40003f06070 */
[C---:B------:R-:W-:Y:S02]  /*0100*/  ISETP.NE.U32.AND P2, PT, R6.reuse, RZ, PT ;  /* 0x000000ff0600720c */ /* 0x040fe40003f45070 */
[----:B------:R-:W-:Y:S02]  /*0110*/  LEA R12, R6, UR20, 0x2 ;  /* 0x00000014060c7c11 */ /* 0x000fe4000f8e10ff */
[----:B------:R-:W2:Y:S01]  /*0120*/  S2UR UR29, SR_CTAID.X ;  /* 0x00000000001d79c3 */ /* 0x000ea20000002500 */
[----:B----4-:R-:W-:-:S06]  /*0130*/  VIADD R9, R13, 0xffffffff ;  /* 0xffffffff0d097836 */ /* 0x010fcc0000000000 */
[----:B------:R3:W-:Y:S01]  /*0140*/  @!P0 STS [R12], RZ ;  /* 0x000000ff0c008388 */ /* 0x0007e20000000800 */
[----:B------:R-:W-:-:S03]  /*0150*/  NOP ;  /* 0x0000000000007918 */ /* 0x000fc60000000000 */
[----:B------:R3:W-:Y:S01]  /*0160*/  @!P2 STS [UR20+0x24], R4 ;  /* 0x00002404ff00a988 */ /* 0x0007e20008000814 */
[----:B-1----:R-:W-:-:S03]  /*0170*/  UIMAD UR4, UR5, UR4, UR28 ;  /* 0x00000004050472a4 */ /* 0x002fc6000f8e021c */
[----:B------:R3:W-:Y:S01]  /*0180*/  @!P2 STS [UR20+0x20], R9 ;  /* 0x00002009ff00a988 */ /* 0x0007e20008000814 */
[----:B--2---:R-:W-:-:S04]  /*0190*/  UIMAD UR4, UR4, UR6, UR29 ;  /* 0x00000006040472a4 */ /* 0x004fc8000f8e021d */
[----:B------:R-:W-:-:S03]  /*01a0*/  UIMAD UR5, UR4, 0x180, URZ ;  /* 0x00000180040578a4 */ /* 0x000fc6000f8e023f */
[----:B------:R-:W-:Y:S01]  /*01b0*/  UMOV UR4, URZ ;  /* 0x0000003f00047c82 */ /* 0x000fe20008000000 */
[----:B------:R-:W-:-:S04]  /*01c0*/  UIADD3 UR22, UP0, UR5, UR26, URZ ;  /* 0x0000001a05167290 */ /* 0x000fc8000ff1e03f */
[----:B------:R-:W-:Y:S01]  /*01d0*/  ULEA.HI.X.SX32 UR23, UR5, UR27, 0x1, UP0 ;  /* 0x0000001b05177291 */ /* 0x000fe200080f0e3f */
[----:B---3--:R-:W-:Y:S11]  /*01e0*/  @P2 BRA `(.L_x_1) ;  /* 0x0000000000182947 */ /* 0x008ff60003800000 */
[----:B------:R-:W1:Y:S01]  /*01f0*/  LDS R2, [UR20+0x8] ;  /* 0x00000814ff027984 */ /* 0x000e620008000800 */
[----:B------:R-:W2:Y:S01]  /*0200*/  LDC.64 R10, c[0x0][0x210] ;  /* 0x00008400ff0a7b82 */ /* 0x000ea20000000a00 */
[----:B------:R-:W-:Y:S02]  /*0210*/  IMAD.MOV.U32 R3, RZ, RZ, 0x70 ;  /* 0x00000070ff037424 */ /* 0x000fe400078e00ff */
[----:B--2---:R2:W-:Y:S03]  /*0220*/  STS.64 [UR20], R10 ;  /* 0x0000000aff007988 */ /* 0x0045e60008000a14 */
[----:B-1----:R-:W-:-:S05]  /*0230*/  LOP3.LUT R2, R2, 0x10, R3, 0xd8, !PT ;  /* 0x0000001002027812 */ /* 0x002fca00078ed803 */
[----:B------:R2:W-:Y:S02]  /*0240*/  STS [UR20+0x8], R2 ;  /* 0x00000802ff007988 */ /* 0x0005e40008000814 */
.L_x_1:
[----:B------:R-:W-:Y:S05]  /*0250*/  BSYNC B0 ;  /* 0x0000000000007941 */ /* 0x000fea0003800000 */
.L_x_0:
[----:B------:R-:W-:Y:S04]  /*0260*/  BSSY B0, `(.L_x_2) ;  /* 0x000000a000007945 */ /* 0x000fe80003800000 */
[----:B------:R-:W-:Y:S05]  /*0270*/  @P2 BRA `(.L_x_3) ;  /* 0x0000000000202947 */ /* 0x000fea0003800000 */
[----:B--2---:R-:W1:Y:S01]  /*0280*/  LDS R2, [UR20+0x34] ;  /* 0x00003414ff027984 */ /* 0x004e620008000800 */
[----:B------:R-:W-:Y:S02]  /*0290*/  IMAD.MOV.U32 R3, RZ, RZ, 0x1f000000 ;  /* 0x1f000000ff037424 */ /* 0x000fe400078e00ff */
[----:B------:R-:W-:Y:S01]  /*02a0*/  @!P2 IMAD.MOV.U32 R5, RZ, RZ, 0x3f ;  /* 0x0000003fff05a424 */ /* 0x000fe200078e00ff */
[----:B------:R-:W2:Y:S02]  /*02b0*/  @!P2 LDS R8, [UR20+0x38] ;  /* 0x00003814ff08a984 */ /* 0x000ea40008000800 */
[----:B-1----:R-:W-:Y:S02]  /*02c0*/  LOP3.LUT R2, R2, 0xff000000, R3, 0xb8, !PT ;  /* 0xff00000002027812 */ /* 0x002fe400078eb803 */
[----:B--2---:R-:W-:-:S03]  /*02d0*/  @!P2 LOP3.LUT R3, R8, 0xff, R5, 0xb8, !PT ;  /* 0x000000ff0803a812 */ /* 0x004fc600078eb805 */
[----:B------:R1:W-:Y:S04]  /*02e0*/  STS [UR20+0x34], R2 ;  /* 0x00003402ff007988 */ /* 0x0003e80008000814 */
[----:B------:R1:W-:Y:S02]  /*02f0*/  @!P2 STS [UR20+0x38], R3 ;  /* 0x00003803ff00a988 */ /* 0x0003e40008000814 */
.L_x_3:
[----:B------:R-:W-:Y:S05]  /*0300*/  BSYNC B0 ;  /* 0x0000000000007941 */ /* 0x000fea0003800000 */
.L_x_2:
[----:B------:R-:W-:Y:S04]  /*0310*/  BSSY B0, `(.L_x_4) ;  /* 0x000000e000007945 */ /* 0x000fe80003800000 */
[----:B------:R-:W-:Y:S05]  /*0320*/  @P2 BRA `(.L_x_5) ;  /* 0x0000000000302947 */ /* 0x000fea0003800000 */
[----:B-1----:R-:W1:Y:S01]  /*0330*/  LDS R3, [UR20+0x34] ;  /* 0x00003414ff037984 */ /* 0x002e620008000800 */
[----:B--2---:R-:W2:Y:S03]  /*0340*/  LDC.64 R10, c[0x0][0x238] ;  /* 0x00008e00ff0a7b82 */ /* 0x004ea60000000a00 */
[----:B------:R-:W3:Y:S01]  /*0350*/  LDS R2, [UR20+0x1c] ;  /* 0x00001c14ff027984 */ /* 0x000ee20008000800 */
[C---:B--2---:R-:W-:Y:S01]  /*0360*/  SHF.L.U64.HI R8, R10.reuse, 0x1, R11 ;  /* 0x000000010a087819 */ /* 0x044fe2000001020b */
[----:B------:R-:W-:-:S03]  /*0370*/  IMAD.SHL.U32 R5, R10, 0x2, RZ ;  /* 0x000000020a057824 */ /* 0x000fc600078e00ff */
[--C-:B------:R-:W-:Y:S02]  /*0380*/  SHF.R.U32.HI R7, RZ, 0x4, R8.reuse ;  /* 0x00000004ff077819 */ /* 0x100fe40000011608 */
[----:B------:R-:W-:-:S05]  /*0390*/  SHF.R.U64 R5, R5, 0x4, R8 ;  /* 0x0000000405057819 */ /* 0x000fca0000001208 */
[----:B------:R4:W-:Y:S01]  /*03a0*/  STS [UR20+0xc], R5 ;  /* 0x00000c05ff007988 */ /* 0x0009e20008000814 */
[----:B-1----:R-:W-:Y:S02]  /*03b0*/  LOP3.LUT R3, R3, 0x7, RZ, 0xb8, !PT ;  /* 0x0000000703037812 */ /* 0x002fe400078eb8ff */
[----:B---3--:R-:W-:-:S03]  /*03c0*/  LOP3.LUT R2, R2, 0xf, R7, 0xb8, !PT ;  /* 0x0000000f02027812 */ /* 0x008fc600078eb807 */
[----:B------:R4:W-:Y:S04]  /*03d0*/  STS [UR20+0x34], R3 ;  /* 0x00003403ff007988 */ /* 0x0009e80008000814 */
[----:B------:R4:W-:Y:S02]  /*03e0*/  STS [UR20+0x1c], R2 ;  /* 0x00001c02ff007988 */ /* 0x0009e40008000814 */
.L_x_5:
[----:B------:R-:W-:Y:S05]  /*03f0*/  BSYNC B0 ;  /* 0x0000000000007941 */ /* 0x000fea0003800000 */
.L_x_4:
[----:B------:R-:W-:Y:S04]  /*0400*/  BSSY B1, `(.L_x_6) ;  /* 0x000001a000017945 */ /* 0x000fe80003800000 */
[----:B------:R-:W-:Y:S04]  /*0410*/  BSSY B0, `(.L_x_7) ;  /* 0x0000015000007945 */ /* 0x000fe80003800000 */
[----:B------:R-:W-:Y:S05]  /*0420*/  @P2 BRA `(.L_x_8) ;  /* 0x0000000000202947 */ /* 0x000fea0003800000 */
[----:B-12-4-:R-:W1:Y:S02]  /*0430*/  LDS R2, [UR20+0x34] ;  /* 0x00003414ff027984 */ /* 0x016e640008000800 */
[----:B-1----:R-:W-:-:S05]  /*0440*/  LOP3.LUT R2, R2, 0x38, RZ, 0xb8, !PT ;  /* 0x0000003802027812 */ /* 0x002fca00078eb8ff */
[----:B------:R1:W-:Y:S01]  /*0450*/  STS [UR20+0x34], R2 ;  /* 0x00003402ff007988 */ /* 0x0003e20008000814 */
[----:B------:R-:W-:Y:S05]  /*0460*/  @P2 BRA `(.L_x_9) ;  /* 0x0000000000202947 */ /* 0x000fea0003800000 */
[----:B-1----:R-:W1:Y:S01]  /*0470*/  LDS R2, [UR20+0x8] ;  /* 0x00000814ff027984 */ /* 0x002e620008000800 */
[----:B------:R-:W-:-:S05]  /*0480*/  IMAD.MOV.U32 R3, RZ, RZ, 0x780 ;  /* 0x00000780ff037424 */ /* 0x000fca00078e00ff */
[----:B-1----:R-:W-:-:S05]  /*0490*/  LOP3.LUT R2, R2, 0x500, R3, 0xd8, !PT ;  /* 0x0000050002027812 */ /* 0x002fca00078ed803 */
[----:B------:R3:W-:Y:S02]  /*04a0*/  STS [UR20+0x8], R2 ;  /* 0x00000802ff007988 */ /* 0x0007e40008000814 */
.L_x_8:
[----:B------:R-:W-:Y:S05]  /*04b0*/  @P2 BRA `(.L_x_10) ;  /* 0x0000000000282947 */ /* 0x000fea0003800000 */
[----:B-1234-:R-:W1:Y:S02]  /*04c0*/  LDS R2, [UR20+0x8] ;  /* 0x00000814ff027984 */ /* 0x01ee640008000800 */
[----:B-1----:R-:W-:-:S05]  /*04d0*/  LOP3.LUT R2, R2, 0x1800, RZ, 0xb8, !PT ;  /* 0x0000180002027812 */ /* 0x002fca00078eb8ff */
[----:B------:R2:W-:Y:S02]  /*04e0*/  STS [UR20+0x8], R2 ;  /* 0x00000802ff007988 */ /* 0x0005e40008000814 */
.L_x_9:
[----:B------:R-:W-:Y:S05]  /*04f0*/  @P2 BREAK B0 ;  /* 0x0000000000002942 */ /* 0x000fea0003800000 */
[----:B------:R-:W-:Y:S05]  /*0500*/  @P2 BRA `(.L_x_11) ;  /* 0x0000000000242947 */ /* 0x000fea0003800000 */
[----:B------:R-:W3:Y:S01]  /*0510*/  LDS R3, [UR20+0x8] ;  /* 0x00000814ff037984 */ /* 0x000ee20008000800 */
[----:B-12---:R-:W-:-:S05]  /*0520*/  IMAD.MOV.U32 R2, RZ, RZ, 0x6000 ;  /* 0x00006000ff027424 */ /* 0x006fca00078e00ff */
[----:B---3--:R-:W-:-:S04]  /*0530*/  LOP3.LUT R2, R3, 0x4000, R2, 0xd8, !PT ;  /* 0x0000400003027812 */ /* 0x008fc800078ed802 */
[----:B------:R-:W-:-:S05]  /*0540*/  LOP3.LUT R2, R2, 0x400000, RZ, 0xb8, !PT ;  /* 0x0040000002027812 */ /* 0x000fca00078eb8ff */
[----:B------:R5:W-:Y:S02]  /*0550*/  STS [UR20+0x8], R2 ;  /* 0x00000802ff007988 */ /* 0x000be40008000814 */
.L_x_10:
[----:B------:R-:W-:Y:S05]  /*0560*/  BSYNC B0 ;  /* 0x0000000000007941 */ /* 0x000fea0003800000 */
.L_x_7:
[----:B-12345:R-:W1:Y:S02]  /*0570*/  @!P2 LDS R2, [UR20+0x8] ;  /* 0x00000814ff02a984 */ /* 0x03ee640008000800 */
[----:B-1----:R-:W-:-:S05]  /*0580*/  @!P2 LOP3.LUT R2, R2, 0x8000, RZ, 0xb8, !PT ;  /* 0x000080000202a812 */ /* 0x002fca00078eb8ff */
[----:B------:R3:W-:Y:S02]  /*0590*/  @!P2 STS [UR20+0x8], R2 ;  /* 0x00000802ff00a988 */ /* 0x0007e40008000814 */
.L_x_11:
[----:B------:R-:W-:Y:S05]  /*05a0*/  BSYNC B1 ;  /* 0x0000000000017941 */ /* 0x000fea0003800000 */
.L_x_6:
[----:B------:R-:W-:Y:S05]  /*05b0*/  WARPSYNC.ALL ;  /* 0x0000000000007948 */ /* 0x000fea0003800000 */
[----:B------:R-:W-:Y:S05]  /*05c0*/  @P0 BRA `(.L_x_12) ;  /* 0x0000000000280947 */ /* 0x000fea0003800000 */
[----:B-123--:R-:W1:Y:S01]  /*05d0*/  S2R R2, SR_LANEID ;  /* 0x0000000000027919 */ /* 0x00ee620000000000 */
[----:B------:R-:W-:Y:S05]  /*05e0*/  WARPSYNC.ALL ;  /* 0x0000000000007948 */ /* 0x000fea0003800000 */
[----:B-1----:R-:W-:-:S05]  /*05f0*/  IMAD.SHL.U32 R5, R2, 0x4, RZ ;  /* 0x0000000402057824 */ /* 0x002fca00078e00ff */
[----:B------:R-:W1:Y:S01]  /*0600*/  LDS R7, [R5+UR20] ;  /* 0x0000001405077984 */ /* 0x000e620008000800 */
[----:B------:R-:W-:-:S05]  /*0610*/  IADD3 R2, P1, R5, UR22, RZ ;  /* 0x0000001605027c10 */ /* 0x000fca000ff3e0ff */
[----:B------:R-:W-:-:S05]  /*0620*/  IMAD.X R3, RZ, RZ, UR23, P1 ;  /* 0x00000017ff037e24 */ /* 0x000fca00088e06ff */
[----:B-1----:R4:W5:Y:S01]  /*0630*/  ATOMG.E.EXCH.STRONG.GPU PT, RZ, [R2], R7 ;  /* 0x0000000702ff73a8 */ /* 0x00296200041ee100 */
[----:B------:R-:W-:-:S04]  /*0640*/  DEPBAR {5,4,3,2,1,0} ;  /* 0x0000003f0000791a */ /* 0x000fc80000000000 */
[----:B------:R4:W-:Y:S01]  /*0650*/  UTMACCTL.IV [UR22] ;  /* 0x00000000160079b9 */ /* 0x0009e20008000000 */
[----:B------:R-:W-:Y:S01]  /*0660*/  NOP ;  /* 0x0000000000007918 */ /* 0x000fe20000000000 */
.L_x_12:
[----:B------:R-:W-:Y:S05]  /*0670*/  @P0 BRA `(.L_x_13) ;  /* 0x00000000000c0947 */ /* 0x000fea0003800000 */
[----:B------:R0:W-:Y:S01]  /*0680*/  UTMACMDFLUSH ;  /* 0x00000000000079b7 */ /* 0x0001e20000000000 */
[----:B------:R-:W-:Y:S05]  /*0690*/  @P0 BRA `(.L_x_13) ;  /* 0x0000000000040947 */ /* 0x000fea0003800000 */
[----:B------:R-:W-:-:S04]  /*06a0*/  DEPBAR.LE SB0, 0x0 ;  /* 0x000080000000791a */ /* 0x000fc80000000000 */
.L_x_13:
[----:B------:R-:W-:Y:S05]  /*06b0*/  WARPSYNC.ALL ;  /* 0x0000000000007948 */ /* 0x000fea0003800000 */
[----:B-----5:R-:W-:Y:S06]  /*06c0*/  BAR.SYNC.DEFER_BLOCKING 0x0 ;  /* 0x0000000000007b1d */ /* 0x020fec0000010000 */
[----:B------:R-:W-:Y:S02]  /*06d0*/  BSSY B1, `(.L_x_14) ;  /* 0x000000b000017945 */ /* 0x000fe40003800000 */
[----:B------:R-:W-:Y:S06]  /*06e0*/  BAR.SYNC.DEFER_BLOCKING 0x0 ;  /* 0x0000000000007b1d */ /* 0x000fec0000010000 */
[----:B------:R5:W-:Y:S01]  /*06f0*/  @!P0 STS [R12], RZ ;  /* 0x000000ff0c008388 */ /* 0x000be20000000800 */
[----:B------:R-:W-:Y:S01]  /*0700*/  NOP ;  /* 0x0000000000007918 */ /* 0x000fe20000000000 */
[----:B------:R-:W-:Y:S05]  /*0710*/  @P2 BRA `(.L_x_15) ;  /* 0x0000000000182947 */ /* 0x000fea0003800000 */
[----:B-1234-:R-:W1:Y:S01]  /*0720*/  LDS R2, [UR20+0x8] ;  /* 0x00000814ff027984 */ /* 0x01ee620008000800 */
[----:B------:R-:W2:Y:S01]  /*0730*/  LDC.64 R10, c[0x0][0x218] ;  /* 0x00008600ff0a7b82 */ /* 0x000ea20000000a00 */
[----:B------:R-:W-:Y:S02]  /*0740*/  IMAD.MOV.U32 R3, RZ, RZ, 0x70 ;  /* 0x00000070ff037424 */ /* 0x000fe400078e00ff */
[----:B--2---:R2:W-:Y:S03]  /*0750*/  STS.64 [UR20], R10 ;  /* 0x0000000aff007988 */ /* 0x0045e60008000a14 */
[----:B-1----:R-:W-:-:S05]  /*0760*/  LOP3.LUT R2, R2, 0x10, R3, 0xd8, !PT ;  /* 0x0000001002027812 */ /* 0x002fca00078ed803 */
[----:B------:R2:W-:Y:S02]  /*0770*/  STS [UR20+0x8], R2 ;  /* 0x00000802ff007988 */ /* 0x0005e40008000814 */
.L_x_15:
[----:B----4-:R-:W-:Y:S05]  /*0780*/  BSYNC B1 ;  /* 0x0000000000017941 */ /* 0x010fea0003800000 */
.L_x_14:
[----:B------:R-:W-:Y:S04]  /*0790*/  BSSY B2, `(.L_x_16) ;  /* 0x000000f000027945 */ /* 0x000fe80003800000 */
[----:B------:R-:W-:Y:S04]  /*07a0*/  BSSY B1, `(.L_x_17) ;  /* 0x000000c000017945 */ /* 0x000fe80003800000 */
[----:B------:R-:W-:Y:S05]  /*07b0*/  @P2 BRA `(.L_x_18) ;  /* 0x0000000000282947 */ /* 0x000fea0003800000 */
[----:B-123--:R-:W1:Y:S01]  /*07c0*/  LDS R2, [UR20+0x34] ;  /* 0x00003414ff027984 */ /* 0x00ee620008000800 */
[----:B------:R-:W-:Y:S01]  /*07d0*/  IMAD.MOV.U32 R3, RZ, RZ, 0x1f000000 ;  /* 0x1f000000ff037424 */ /* 0x000fe200078e00ff */
[----:B------:R-:W-:Y:S05]  /*07e0*/  @P2 BREAK B1 ;  /* 0x0000000000012942 */ /* 0x000fea0003800000 */
[----:B-1----:R-:W-:-:S05]  /*07f0*/  LOP3.LUT R2, R2, 0xff000000, R3, 0xb8, !PT ;  /* 0xff00000002027812 */ /* 0x002fca00078eb803 */
[----:B------:R1:W-:Y:S01]  /*0800*/  STS [UR20+0x34], R2 ;  /* 0x00003402ff007988 */ /* 0x0003e20008000814 */
[----:B------:R-:W-:Y:S05]  /*0810*/  @P2 BRA `(.L_x_19) ;  /* 0x0000000000182947 */ /* 0x000fea0003800000 */
[----:B------:R-:W2:Y:S01]  /*0820*/  LDS R3, [UR20+0x38] ;  /* 0x00003814ff037984 */ /* 0x000ea20008000800 */
[----:B-1----:R-:W-:-:S05]  /*0830*/  IMAD.MOV.U32 R2, RZ, RZ, 0xff ;  /* 0x000000ffff027424 */ /* 0x002fca00078e00ff */
[----:B--2---:R-:W-:-:S05]  /*0840*/  LOP3.LUT R2, R3, 0xff, R2, 0xb8, !PT ;  /* 0x000000ff03027812 */ /* 0x004fca00078eb802 */
[----:B------:R4:W-:Y:S02]  /*0850*/  STS [UR20+0x38], R2 ;  /* 0x00003802ff007988 */ /* 0x0009e40008000814 */
.L_x_18:
[----:B------:R-:W-:Y:S05]  /*0860*/  BSYNC B1 ;  /* 0x0000000000017941 */ /* 0x000fea0003800000 */
.L_x_17:
[----:B------:R1:W-:Y:S02]  /*0870*/  @!P2 STS [UR20+0x20], R9 ;  /* 0x00002009ff00a988 */ /* 0x0003e40008000814 */
.L_x_19:
[----:B------:R-:W-:Y:S05]  /*0880*/  BSYNC B2 ;  /* 0x0000000000027941 */ /* 0x000fea0003800000 */
.L_x_16:
[----:B------:R-:W-:Y:S05]  /*0890*/  WARPSYNC.ALL ;  /* 0x0000000000007948 */ /* 0x000fea0003800000 */
[----:B------:R-:W2:Y:S01]  /*08a0*/  LDC R5, c[0x0][0x22c] ;  /* 0x00008b00ff057b82 */ /* 0x000ea20000000800 */
[----:B------:R-:W-:Y:S01]  /*08b0*/  BSSY B2, `(.L_x_20) ;  /* 0x0000010000027945 */ /* 0x000fe20003800000 */
[----:B--2---:R-:W-:-:S05]  /*08c0*/  VIADD R5, R5, 0xffffffff ;  /* 0xffffffff05057836 */ /* 0x004fca0000000000 */
[----:B------:R2:W-:Y:S01]  /*08d0*/  @!P2 STS [UR20+0x24], R5 ;  /* 0x00002405ff00a988 */ /* 0x0005e20008000814 */
[----:B------:R-:W-:Y:S05]  /*08e0*/  @P2 BRA `(.L_x_21) ;  /* 0x0000000000302947 */ /* 0x000fea0003800000 */
[----:B------:R-:W2:Y:S01]  /*08f0*/  LDS R3, [UR20+0x34] ;  /* 0x00003414ff037984 */ /* 0x000ea20008000800 */
[----:B------:R-:W2:Y:S03]  /*0900*/  LDC.64 R10, c[0x0][0x240] ;  /* 0x00009000ff0a7b82 */ /* 0x000ea60000000a00 */
[----:B-1-34-:R-:W1:Y:S01]  /*0910*/  LDS R2, [UR20+0x1c] ;  /* 0x00001c14ff027984 */ /* 0x01ae620008000800 */
[C---:B--2---:R-:W-:Y:S01]  /*0920*/  SHF.L.U64.HI R8, R10.reuse, 0x1, R11 ;  /* 0x000000010a087819 */ /* 0x044fe2000001020b */
[----:B------:R-:W-:-:S03]  /*0930*/  IMAD.SHL.U32 R7, R10, 0x2, RZ ;  /* 0x000000020a077824 */ /* 0x000fc600078e00ff */
[--C-:B------:R-:W-:Y:S02]  /*0940*/  SHF.R.U32.HI R9, RZ, 0x4, R8.reuse ;  /* 0x00000004ff097819 */ /* 0x100fe40000011608 */
[----:B------:R-:W-:-:S05]  /*0950*/  SHF.R.U64 R7, R7, 0x4, R8 ;  /* 0x0000000407077819 */ /* 0x000fca0000001208 */
[----:B------:R2:W-:Y:S01]  /*0960*/  STS [UR20+0xc], R7 ;  /* 0x00000c07ff007988 */ /* 0x0005e20008000814 */
[----:B------:R-:W-:Y:S02]  /*0970*/  LOP3.LUT R3, R3, 0x7, RZ, 0xb8, !PT ;  /* 0x0000000703037812 */ /* 0x000fe400078eb8ff */
[----:B-1----:R-:W-:-:S03]  /*0980*/  LOP3.LUT R2, R2, 0xf, R9, 0xb8, !PT ;  /* 0x0000000f02027812 */ /* 0x002fc600078eb809 */
[----:B------:R2:W-:Y:S04]  /*0990*/  STS [UR20+0x34], R3 ;  /* 0x00003403ff007988 */ /* 0x0005e80008000814 */
[----:B------:R2:W-:Y:S02]  /*09a0*/  STS [UR20+0x1c], R2 ;  /* 0x00001c02ff007988 */ /* 0x0005e40008000814 */
.L_x_21:
[----:B------:R-:W-:Y:S05]  /*09b0*/  BSYNC B2 ;  /* 0x0000000000027941 */ /* 0x000fea0003800000 */
.L_x_20:
[----:B------:R-:W-:Y:S04]  /*09c0*/  BSSY B3, `(.L_x_22) ;  /* 0x000001a000037945 */ /* 0x000fe80003800000 */
[----:B------:R-:W-:Y:S04]  /*09d0*/  BSSY B2, `(.L_x_23) ;  /* 0x0000015000027945 */ /* 0x000fe80003800000 */
[----:B------:R-:W-:Y:S05]  /*09e0*/  @P2 BRA `(.L_x_24) ;  /* 0x0000000000202947 */ /* 0x000fea0003800000 */
[----:B-1234-:R-:W1:Y:S02]  /*09f0*/  LDS R2, [UR20+0x34] ;  /* 0x00003414ff027984 */ /* 0x01ee640008000800 */
[----:B-1----:R-:W-:-:S05]  /*0a00*/  LOP3.LUT R2, R2, 0x38, RZ, 0xb8, !PT ;  /* 0x0000003802027812 */ /* 0x002fca00078eb8ff */
[----:B------:R1:W-:Y:S01]  /*0a10*/  STS [UR20+0x34], R2 ;  /* 0x00003402ff007988 */ /* 0x0003e20008000814 */
[----:B------:R-:W-:Y:S05]  /*0a20*/  @P2 BRA `(.L_x_25) ;  /* 0x0000000000202947 */ /* 0x000fea0003800000 */
[----:B-1----:R-:W1:Y:S01]  /*0a30*/  LDS R2, [UR20+0x8] ;  /* 0x00000814ff027984 */ /* 0x002e620008000800 */
[----:B------:R-:W-:-:S05]  /*0a40*/  IMAD.MOV.U32 R3, RZ, RZ, 0x780 ;  /* 0x00000780ff037424 */ /* 0x000fca00078e00ff */
[----:B-1----:R-:W-:-:S05]  /*0a50*/  LOP3.LUT R2, R2, 0x500, R3, 0xd8, !PT ;  /* 0x0000050002027812 */ /* 0x002fca00078ed803 */
[----:B------:R1:W-:Y:S02]  /*0a60*/  STS [UR20+0x8], R2 ;  /* 0x00000802ff007988 */ /* 0x0003e40008000814 */
.L_x_24:
[----:B------:R-:W-:Y:S05]  /*0a70*/  @P2 BRA `(.L_x_26) ;  /* 0x0000000000282947 */ /* 0x000fea0003800000 */
[----:B-1234-:R-:W1:Y:S02]  /*0a80*/  LDS R2, [UR20+0x8] ;  /* 0x00000814ff027984 */ /* 0x01ee640008000800 */
[----:B-1----:R-:W-:-:S05]  /*0a90*/  LOP3.LUT R2, R2, 0x1800, RZ, 0xb8, !PT ;  /* 0x0000180002027812 */ /* 0x002fca00078eb8ff */
[----:B------:R2:W-:Y:S02]  /*0aa0*/  STS [UR20+0x8], R2 ;  /* 0x00000802ff007988 */ /* 0x0005e40008000814 */
.L_x_25:
[----:B------:R-:W-:Y:S05]  /*0ab0*/  @P2 BREAK B2 ;  /* 0x0000000000022942 */ /* 0x000fea0003800000 */
[----:B------:R-:W-:Y:S05]  /*0ac0*/  @P2 BRA `(.L_x_27) ;  /* 0x0000000000242947 */ /* 0x000fea0003800000 */
[----:B-12---:R-:W1:Y:S01]  /*0ad0*/  LDS R2, [UR20+0x8] ;  /* 0x00000814ff027984 */ /* 0x006e620008000800 */
[----:B------:R-:W-:-:S05]  /*0ae0*/  IMAD.MOV.U32 R3, RZ, RZ, 0x6000 ;  /* 0x00006000ff037424 */ /* 0x000fca00078e00ff */
[----:B-1----:R-:W-:-:S04]  /*0af0*/  LOP3.LUT R2, R2, 0x4000, R3, 0xd8, !PT ;  /* 0x0000400002027812 */ /* 0x002fc800078ed803 */
[----:B------:R-:W-:-:S05]  /*0b00*/  LOP3.LUT R2, R2, 0x400000, RZ, 0xb8, !PT ;  /* 0x0040000002027812 */ /* 0x000fca00078eb8ff */
[----:B------:R1:W-:Y:S02]  /*0b10*/  STS [UR20+0x8], R2 ;  /* 0x00000802ff007988 */ /* 0x0003e40008000814 */
.L_x_26:
[----:B------:R-:W-:Y:S05]  /*0b20*/  BSYNC B2 ;  /* 0x0000000000027941 */ /* 0x000fea0003800000 */
.L_x_23:
[----:B-1234-:R-:W1:Y:S02]  /*0b30*/  @!P2 LDS R2, [UR20+0x8] ;  /* 0x00000814ff02a984 */ /* 0x01ee640008000800 */
[----:B-1----:R-:W-:-:S05]  /*0b40*/  @!P2 LOP3.LUT R2, R2, 0x8000, RZ, 0xb8, !PT ;  /* 0x000080000202a812 */ /* 0x002fca00078eb8ff */
[----:B------:R3:W-:Y:S02]  /*0b50*/  @!P2 STS [UR20+0x8], R2 ;  /* 0x00000802ff00a988 */ /* 0x0007e40008000814 */
.L_x_27:
[----:B------:R-:W-:Y:S05]  /*0b60*/  BSYNC B3 ;  /* 0x0000000000037941 */ /* 0x000fea0003800000 */
.L_x_22:
[----:B------:R-:W-:Y:S05]  /*0b70*/  WARPSYNC.ALL ;  /* 0x0000000000007948 */ /* 0x000fea0003800000 */
[----:B------:R-:W-:-:S04]  /*0b80*/  UIADD3 UR25, UR5, 0x80, URZ ;  /* 0x0000008005197890 */ /* 0x000fc8000fffe03f */
[----:B------:R-:W-:-:S04]  /*0b90*/  UIADD3 UR24, UP0, UR25, UR26, URZ ;  /* 0x0000001a19187290 */ /* 0x000fc8000ff1e03f */
[----:B------:R-:W-:Y:S01]  /*0ba0*/  ULEA.HI.X.SX32 UR25, UR25, UR27, 0x1, UP0 ;  /* 0x0000001b19197291 */ /* 0x000fe200080f0e3f */
[----:B------:R-:W-:Y:S11]  /*0bb0*/  @P0 BRA `(.L_x_28) ;  /* 0x0000000000280947 */ /* 0x000ff60003800000 */
[----:B-123--:R-:W1:Y:S01]  /*0bc0*/  S2R R2, SR_LANEID ;  /* 0x0000000000027919 */ /* 0x00ee620000000000 */
[----:B------:R-:W-:Y:S05]  /*0bd0*/  WARPSYNC.ALL ;  /* 0x0000000000007948 */ /* 0x000fea0003800000 */
[----:B-1----:R-:W-:-:S05]  /*0be0*/  IMAD.SHL.U32 R8, R2, 0x4, RZ ;  /* 0x0000000402087824 */ /* 0x002fca00078e00ff */
[----:B------:R-:W1:Y:S01]  /*0bf0*/  LDS R7, [R8+UR20] ;  /* 0x0000001408077984 */ /* 0x000e620008000800 */
[----:B------:R-:W-:-:S05]  /*0c00*/  IADD3 R2, P1, R8, UR24, RZ ;  /* 0x0000001808027c10 */ /* 0x000fca000ff3e0ff */
[----:B------:R-:W-:-:S05]  /*0c10*/  IMAD.X R3, RZ, RZ, UR25, P1 ;  /* 0x00000019ff037e24 */ /* 0x000fca00088e06ff */
[----:B-1----:R4:W2:Y:S01]  /*0c20*/  ATOMG.E.EXCH.STRONG.GPU PT, RZ, [R2], R7 ;  /* 0x0000000702ff73a8 */ /* 0x0028a200041ee100 */
[----:B------:R-:W-:-:S04]  /*0c30*/  DEPBAR {5,4,3,2,1,0} ;  /* 0x0000003f0000791a */ /* 0x000fc80000000000 */
[----:B------:R4:W-:Y:S01]  /*0c40*/  UTMACCTL.IV [UR24] ;  /* 0x00000000180079b9 */ /* 0x0009e20008000000 */
[----:B------:R-:W-:Y:S01]  /*0c50*/  NOP ;  /* 0x0000000000007918 */ /* 0x000fe20000000000 */
.L_x_28:
[----:B------:R-:W-:Y:S05]  /*0c60*/  @P0 BRA `(.L_x_29) ;  /* 0x00000000000c0947 */ /* 0x000fea0003800000 */
[----:B------:R0:W-:Y:S01]  /*0c70*/  UTMACMDFLUSH ;  /* 0x00000000000079b7 */ /* 0x0001e20000000000 */
[----:B------:R-:W-:Y:S05]  /*0c80*/  @P0 BRA `(.L_x_29) ;  /* 0x0000000000040947 */ /* 0x000fea0003800000 */
[----:B------:R-:W-:-:S04]  /*0c90*/  DEPBAR.LE SB0, 0x0 ;  /* 0x000080000000791a */ /* 0x000fc80000000000 */
.L_x_29:
[----:B------:R-:W-:Y:S05]  /*0ca0*/  WARPSYNC.ALL ;  /* 0x0000000000007948 */ /* 0x000fea0003800000 */
[----:B--2---:R-:W-:Y:S06]  /*0cb0*/  BAR.SYNC.DEFER_BLOCKING 0x0 ;  /* 0x0000000000007b1d */ /* 0x004fec0000010000 */
[----:B------:R-:W-:Y:S02]  /*0cc0*/  BSSY B3, `(.L_x_30) ;  /* 0x000000b000037945 */ /* 0x000fe40003800000 */
[----:B------:R-:W-:Y:S06]  /*0cd0*/  BAR.SYNC.DEFER_BLOCKING 0x0 ;  /* 0x0000000000007b1d */ /* 0x000fec0000010000 */
[----:B------:R2:W-:Y:S01]  /*0ce0*/  @!P0 STS [R12], RZ ;  /* 0x000000ff0c008388 */ /* 0x0005e20000000800 */
[----:B------:R-:W-:Y:S01]  /*0cf0*/  NOP ;  /* 0x0000000000007918 */ /* 0x000fe20000000000 */
[----:B------:R-:W-:Y:S05]  /*0d00*/  @P2 BRA `(.L_x_31) ;  /* 0x0000000000182947 */ /* 0x000fea0003800000 */
[----:B-1-34-:R-:W1:Y:S01]  /*0d10*/  LDS R2, [UR20+0x8] ;  /* 0x00000814ff027984 */ /* 0x01ae620008000800 */
[----:B------:R-:W3:Y:S01]  /*0d20*/  LDC.64 R8, c[0x0][0x220] ;  /* 0x00008800ff087b82 */ /* 0x000ee20000000a00 */
[----:B------:R-:W-:Y:S02]  /*0d30*/  IMAD.MOV.U32 R3, RZ, RZ, 0x70 ;  /* 0x00000070ff037424 */ /* 0x000fe400078e00ff */
[----:B---3--:R3:W-:Y:S03]  /*0d40*/  STS.64 [UR20], R8 ;  /* 0x00000008ff007988 */ /* 0x0087e60008000a14 */
[----:B-1----:R-:W-:-:S05]  /*0d50*/  LOP3.LUT R2, R2, 0x10, R3, 0xd8, !PT ;  /* 0x0000001002027812 */ /* 0x002fca00078ed803 */
[----:B------:R3:W-:Y:S02]  /*0d60*/  STS [UR20+0x8], R2 ;  /* 0x00000802ff007988 */ /* 0x0007e40008000814 */
.L_x_31:
[----:B----4-:R-:W-:Y:S05]  /*0d70*/  BSYNC B3 ;  /* 0x0000000000037941 */ /* 0x010fea0003800000 */
.L_x_30:
[----:B------:R-:W-:Y:S04]  /*0d80*/  BSSY B4, `(.L_x_32) ;  /* 0x0000011000047945 */ /* 0x000fe80003800000 */
[----:B------:R-:W-:Y:S04]  /*0d90*/  BSSY B3, `(.L_x_33) ;  /* 0x000000e000037945 */ /* 0x000fe80003800000 */
[----:B------:R-:W-:Y:S05]  /*0da0*/  @P2 BRA `(.L_x_34) ;  /* 0x0000000000242947 */ /* 0x000fea0003800000 */
[----:B-1-3--:R-:W1:Y:S01]  /*0db0*/  LDS R2, [UR20+0x34] ;  /* 0x00003414ff027984 */ /* 0x00ae620008000800 */
[----:B------:R-:W-:-:S05]  /*0dc0*/  IMAD.MOV.U32 R3, RZ, RZ, 0x3f000000 ;  /* 0x3f000000ff037424 */ /* 0x000fca00078e00ff */
[----:B-1----:R-:W-:-:S05]  /*0dd0*/  LOP3.LUT R2, R2, 0xff000000, R3, 0xb8, !PT ;  /* 0xff00000002027812 */ /* 0x002fca00078eb803 */
[----:B------:R1:W-:Y:S01]  /*0de0*/  STS [UR20+0x34], R2 ;  /* 0x00003402ff007988 */ /* 0x0003e20008000814 */
[----:B------:R-:W-:Y:S05]  /*0df0*/  @P2 BRA `(.L_x_35) ;  /* 0x00000000001c2947 */ /* 0x000fea0003800000 */
[----:B-1----:R-:W1:Y:S01]  /*0e00*/  LDS R2, [UR20+0x38] ;  /* 0x00003814ff027984 */ /* 0x002e620008000800 */
[----:B------:R-:W-:-:S05]  /*0e10*/  IMAD.MOV.U32 R3, RZ, RZ, 0x3f ;  /* 0x0000003fff037424 */ /* 0x000fca00078e00ff */
[----:B-1----:R-:W-:-:S05]  /*0e20*/  LOP3.LUT R2, R2, 0xff, R3, 0xb8, !PT ;  /* 0x000000ff02027812 */ /* 0x002fca00078eb803 */
[----:B------:R4:W-:Y:S02]  /*0e30*/  STS [UR20+0x38], R2 ;  /* 0x00003802ff007988 */ /* 0x0009e40008000814 */
.L_x_34:
[----:B------:R-:W-:Y:S05]  /*0e40*/  @P2 BREAK B3 ;  /* 0x0000000000032942 */ /* 0x000fea0003800000 */
[----:B------:R-:W-:Y:S05]  /*0e50*/  @P2 BRA `(.L_x_36) ;  /* 0x00000000000c2947 */ /* 0x000fea0003800000 */
[----:B------:R1:W-:Y:S02]  /*0e60*/  STS [UR20+0x20], R5 ;  /* 0x00002005ff007988 */ /* 0x0003e40008000814 */
.L_x_35:
[----:B------:R-:W-:Y:S05]  /*0e70*/  BSYNC B3 ;  /* 0x0000000000037941 */ /* 0x000fea0003800000 */
.L_x_33:
[----:B------:R1:W-:Y:S02]  /*0e80*/  @!P2 STS [UR20+0x24], R4 ;  /* 0x00002404ff00a988 */ /* 0x0003e40008000814 */
.L_x_36:
[----:B------:R-:W-:Y:S05]  /*0e90*/  BSYNC B4 ;  /* 0x0000000000047941 */ /* 0x000fea0003800000 */
.L_x_32:
[----:B------:R-:W-:Y:S05]  /*0ea0*/  WARPSYNC.ALL ;  /* 0x0000000000007948 */ /* 0x000fea0003800000 */
[----:B------:R-:W-:Y:S04]  /*0eb0*/  BSSY B4, `(.L_x_37) ;  /* 0x000000e000047945 */ /* 0x000fe80003800000 */
[----:B------:R-:W-:Y:S05]  /*0ec0*/  @P2 BRA `(.L_x_38) ;  /* 0x0000000000302947 */ /* 0x000fea0003800000 */
[----:B------:R-:W5:Y:S01]  /*0ed0*/  LDS R3, [UR20+0x34] ;  /* 0x00003414ff037984 */ /* 0x000f620008000800 */
[----:B-1----:R-:W1:Y:S03]  /*0ee0*/  LDC.64 R4, c[0x0][0x248] ;  /* 0x00009200ff047b82 */ /* 0x002e660000000a00 */
[----:B---34-:R-:W3:Y:S01]  /*0ef0*/  LDS R2, [UR20+0x1c] ;  /* 0x00001c14ff027984 */ /* 0x018ee20008000800 */
[C---:B-1----:R-:W-:Y:S01]  /*0f00*/  SHF.L.U64.HI R5, R4.reuse, 0x1, R5 ;  /* 0x0000000104057819 */ /* 0x042fe20000010205 */
[----:B------:R-:W-:-:S03]  /*0f10*/  IMAD.SHL.U32 R4, R4, 0x2, RZ ;  /* 0x0000000204047824 */ /* 0x000fc600078e00ff */
[--C-:B------:R-:W-:Y:S02]  /*0f20*/  SHF.R.U32.HI R7, RZ, 0x4, R5.reuse ;  /* 0x00000004ff077819 */ /* 0x100fe40000011605 */
[----:B------:R-:W-:-:S05]  /*0f30*/  SHF.R.U64 R4, R4, 0x4, R5 ;  /* 0x0000000404047819 */ /* 0x000fca0000001205 */
[----:B------:R1:W-:Y:S01]  /*0f40*/  STS [UR20+0xc], R4 ;  /* 0x00000c04ff007988 */ /* 0x0003e20008000814 */
[----:B-----5:R-:W-:Y:S02]  /*0f50*/  LOP3.LUT R3, R3, 0x7, RZ, 0xb8, !PT ;  /* 0x0000000703037812 */ /* 0x020fe400078eb8ff */
[----:B---3--:R-:W-:-:S03]  /*0f60*/  LOP3.LUT R2, R2, 0xf, R7, 0xb8, !PT ;  /* 0x0000000f02027812 */ /* 0x008fc600078eb807 */
[----:B------:R1:W-:Y:S04]  /*0f70*/  STS [UR20+0x34], R3 ;  /* 0x00003403ff007988 */ /* 0x0003e80008000814 */
[----:B------:R1:W-:Y:S02]  /*0f80*/  STS [UR20+0x1c], R2 ;  /* 0x00001c02ff007988 */ /* 0x0003e40008000814 */
.L_x_38:
[----:B------:R-:W-:Y:S05]  /*0f90*/  BSYNC B4 ;  /* 0x0000000000047941 */ /* 0x000fea0003800000 */
.L_x_37:
        /* <DEDUP_REMOVED lines=11> */
.L_x_41:
[----:B------:R-:W-:Y:S05]  /*1050*/  @P2 BRA `(.L_x_43) ;  /* 0x0000000000282947 */ /* 0x000fea0003800000 */
[----:B-1-34-:R-:W1:Y:S02]  /*1060*/  LDS R2, [UR20+0x8] ;  /* 0x00000814ff027984 */ /* 0x01ae640008000800 */
[----:B-1----:R-:W-:-:S05]  /*1070*/  LOP3.LUT R2, R2, 0x1800, RZ, 0xb8, !PT ;  /* 0x0000180002027812 */ /* 0x002fca00078eb8ff */
[----:B------:R3:W-:Y:S02]  /*1080*/  STS [UR20+0x8], R2 ;  /* 0x00000802ff007988 */ /* 0x0007e40008000814 */
.L_x_42:
[----:B------:R-:W-:Y:S05]  /*1090*/  @P2 BREAK B5 ;  /* 0x0000000000052942 */ /* 0x000fea0003800000 */
[----:B------:R-:W-:Y:S05]  /*10a0*/  @P2 BRA `(.L_x_44) ;  /* 0x0000000000242947 */ /* 0x000fea0003800000 */
[----:B-1-3--:R-:W1:Y:S01]  /*10b0*/  LDS R2, [UR20+0x8] ;  /* 0x00000814ff027984 */ /* 0x00ae620008000800 */
[----:B------:R-:W-:-:S05]  /*10c0*/  IMAD.MOV.U32 R3, RZ, RZ, 0x6000 ;  /* 0x00006000ff037424 */ /* 0x000fca00078e00ff */
[----:B-1----:R-:W-:-:S04]  /*10d0*/  LOP3.LUT R2, R2, 0x6000, R3, 0xd8, !PT ;  /* 0x0000600002027812 */ /* 0x002fc800078ed803 */
[----:B------:R-:W-:-:S05]  /*10e0*/  LOP3.LUT R2, R2, 0x400000, RZ, 0xb8, !PT ;  /* 0x0040000002027812 */ /* 0x000fca00078eb8ff */
[----:B------:R1:W-:Y:S02]  /*10f0*/  STS [UR20+0x8], R2 ;  /* 0x00000802ff007988 */ /* 0x0003e40008000814 */
.L_x_43:
[----:B------:R-:W-:Y:S05]  /*1100*/  BSYNC B5 ;  /* 0x0000000000057941 */ /* 0x000fea0003800000 */
.L_x_40:
[----:B-1-34-:R-:W1:Y:S02]  /*1110*/  @!P2 LDS R2, [UR20+0x8] ;  /* 0x00000814ff02a984 */ /* 0x01ae640008000800 */
[----:B-1----:R-:W-:-:S05]  /*1120*/  @!P2 LOP3.LUT R2, R2, 0x8000, RZ, 0xb8, !PT ;  /* 0x000080000202a812 */ /* 0x002fca00078eb8ff */
[----:B------:R4:W-:Y:S02]  /*1130*/  @!P2 STS [UR20+0x8], R2 ;  /* 0x00000802ff00a988 */ /* 0x0009e40008000814 */
.L_x_44:
[----:B------:R-:W-:Y:S05]  /*1140*/  BSYNC B4 ;  /* 0x0000000000047941 */ /* 0x000fea0003800000 */
.L_x_39:
[----:B------:R-:W-:Y:S05]  /*1150*/  WARPSYNC.ALL ;  /* 0x0000000000007948 */ /* 0x000fea0003800000 */
[----:B------:R-:W-:Y:S01]  /*1160*/  UIADD3 UR5, UR5, 0x100, URZ ;  /* 0x0000010005057890 */ /* 0x000fe2000fffe03f */
[----:B------:R-:W-:Y:S01]  /*1170*/  ISETP.GE.AND P1, PT, R13, 0x1, PT ;  /* 0x000000010d00780c */ /* 0x000fe20003f26270 */
[----:B------:R-:W-:Y:S01]  /*1180*/  IMAD.MOV.U32 R24, RZ, RZ, RZ ;  /* 0x000000ffff187224 */ /* 0x000fe200078e00ff */
[----:B------:R-:W-:Y:S01]  /*1190*/  SHF.R.U32.HI R7, RZ, 0x5, R0 ;  /* 0x00000005ff077819 */ /* 0x000fe20000011600 */
[----:B------:R-:W-:-:S04]  /*11a0*/  UIADD3 UR26, UP0, UR5, UR26, URZ ;  /* 0x0000001a051a7290 */ /* 0x000fc8000ff1e03f */
[----:B------:R-:W-:Y:S01]  /*11b0*/  ULEA.HI.X.SX32 UR27, UR5, UR27, 0x1, UP0 ;  /* 0x0000001b051b7291 */ /* 0x000fe200080f0e3f */
[----:B------:R-:W-:Y:S11]  /*11c0*/  @P0 BRA `(.L_x_45) ;  /* 0x0000000000280947 */ /* 0x000ff60003800000 */
[----:B-1-34-:R-:W1:Y:S01]  /*11d0*/  S2R R2, SR_LANEID ;  /* 0x0000000000027919 */ /* 0x01ae620000000000 */
[----:B------:R-:W-:Y:S05]  /*11e0*/  WARPSYNC.ALL ;  /* 0x0000000000007948 */ /* 0x000fea0003800000 */
[----:B-1----:R-:W-:-:S05]  /*11f0*/  IMAD.SHL.U32 R4, R2, 0x4, RZ ;  /* 0x0000000402047824 */ /* 0x002fca00078e00ff */
[----:B------:R-:W1:Y:S01]  /*1200*/  LDS R5, [R4+UR20] ;  /* 0x0000001404057984 */ /* 0x000e620008000800 */
[----:B------:R-:W-:-:S05]  /*1210*/  IADD3 R2, P3, R4, UR26, RZ ;  /* 0x0000001a04027c10 */ /* 0x000fca000ff7e0ff */
[----:B------:R-:W-:-:S05]  /*1220*/  IMAD.X R3, RZ, RZ, UR27, P3 ;  /* 0x0000001bff037e24 */ /* 0x000fca00098e06ff */
[----:B-1----:R1:W3:Y:S01]  /*1230*/  ATOMG.E.EXCH.STRONG.GPU PT, RZ, [R2], R5 ;  /* 0x0000000502ff73a8 */ /* 0x0022e200041ee100 */
[----:B------:R-:W-:-:S04]  /*1240*/  DEPBAR {5,4,3,2,1,0} ;  /* 0x0000003f0000791a */ /* 0x000fc80000000000 */
[----:B------:R1:W-:Y:S01]  /*1250*/  UTMACCTL.IV [UR26] ;  /* 0x000000001a0079b9 */ /* 0x0003e20008000000 */
[----:B------:R-:W-:Y:S01]  /*1260*/  NOP ;  /* 0x0000000000007918 */ /* 0x000fe20000000000 */
.L_x_45:
[----:B------:R-:W-:Y:S05]  /*1270*/  @P0 BRA `(.L_x_46) ;  /* 0x00000000000c0947 */ /* 0x000fea0003800000 */
[----:B------:R0:W-:Y:S01]  /*1280*/  UTMACMDFLUSH ;  /* 0x00000000000079b7 */ /* 0x0001e20000000000 */
[----:B------:R-:W-:Y:S05]  /*1290*/  @P0 BRA `(.L_x_46) ;  /* 0x0000000000040947 */ /* 0x000fea0003800000 */
[----:B------:R-:W-:-:S04]  /*12a0*/  DEPBAR.LE SB0, 0x0 ;  /* 0x000080000000791a */ /* 0x000fc80000000000 */
.L_x_46:
[----:B------:R-:W-:Y:S05]  /*12b0*/  WARPSYNC.ALL ;  /* 0x0000000000007948 */ /* 0x000fea0003800000 */
[----:B---3--:R-:W-:Y:S01]  /*12c0*/  BAR.SYNC.DEFER_BLOCKING 0x0 ;  /* 0x0000000000007b1d */ /* 0x008fe20000010000 */
[----:B------:R-:W-:Y:S01]  /*12d0*/  R2UR UR21, R7 ;  /* 0x00000000071572ca */ /* 0x000fe200000e0000 */
[----:B------:R-:W-:Y:S01]  /*12e0*/  USHF.L.U32 UR15, UR29, 0x6, URZ ;  /* 0x000000061d0f7899 */ /* 0x000fe2000800063f */
[----:B------:R-:W-:Y:S01]  /*12f0*/  IMAD.MOV.U32 R25, RZ, RZ, RZ ;  /* 0x000000ffff197224 */ /* 0x000fe200078e00ff */
[----:B------:R-:W-:Y:S02]  /*1300*/  CS2R R26, SRZ ;  /* 0x00000000001a7805 */ /* 0x000fe4000001ff00 */
[----:B------:R-:W-:Y:S01]  /*1310*/  CS2R R28, SRZ ;  /* 0x00000000001c7805 */ /* 0x000fe2000001ff00 */
[----:B------:R-:W-:Y:S01]  /*1320*/  VOTEU.ALL UP0, P2 ;  /* 0x00000000003f7886 */ /* 0x000fe20001000000 */
[----:B------:R-:W-:Y:S01]  /*1330*/  UMOV UR6, 0x1 ;  /* 0x0000000100067882 */ /* 0x000fe20000000000 */
[----:B------:R-:W-:Y:S01]  /*1340*/  VOTEU.ALL UP1, P2 ;  /* 0x00000000003f7886 */ /* 0x000fe20001020000 */
[----:B------:R-:W-:Y:S01]  /*1350*/  VOTEU.ALL UP2, P2 ;  /* 0x00000000003f7886 */ /* 0x000fe20001040000 */
[----:B------:R-:W-:Y:S01]  /*1360*/  VOTEU.ALL UP3, P2 ;  /* 0x00000000003f7886 */ /* 0x000fe20001060000 */
[----:B------:R-:W-:-:S04]  /*1370*/  @!UP0 UIADD3 UR8, -UR6, 0x100000, URZ ;  /* 0x0010000006088890 */ /* 0x000fc8000fffe13f */
[----:B------:R-:W-:Y:S02]  /*1380*/  @!UP0 USHF.L.U32 UR9, UR8, 0xb, URZ ;  /* 0x0000000b08098899 */ /* 0x000fe4000800063f */
[----:B------:R-:W-:Y:S01]  /*1390*/  @!UP0 USHF.L.U32 UR8, UR8, 0x1, URZ ;  /* 0x0000000108088899 */ /* 0x000fe2000800063f */
[----:B------:R-:W-:Y:S01]  /*13a0*/  CS2R R30, SRZ ;  /* 0x00000000001e7805 */ /* 0x000fe2000001ff00 */
        /* <DEDUP_REMOVED lines=12> */
[----:B------:R-:W-:Y:S01]  /*1470*/  VOTEU.ALL UP0, P2 ;  /* 0x00000000003f7886 */ /* 0x000fe20001000000 */
[----:B------:R-:W-:Y:S02]  /*1480*/  CS2R R38, SRZ ;  /* 0x0000000000267805 */ /* 0x000fe4000001ff00 */
[----:B------:R-:W-:Y:S02]  /*1490*/  CS2R R40, SRZ ;  /* 0x0000000000287805 */ /* 0x000fe4000001ff00 */
[----:B------:R-:W-:Y:S02]  /*14a0*/  CS2R R42, SRZ ;  /* 0x00000000002a7805 */ /* 0x000fe4000001ff00 */
[----:B------:R-:W-:Y:S01]  /*14b0*/  CS2R R44, SRZ ;  /* 0x00000000002c7805 */ /* 0x000fe2000001ff00 */
[----:B------:R-:W3:Y:S02]  /*14c0*/  FENCE.VIEW.ASYNC.S ;  /* 0x00000000000073c6 */ /* 0x000ee40000000000 */
[----:B---3--:R-:W3:Y:S02]  /*14d0*/  @!UP0 SYNCS.EXCH.64 URZ, [UR20+0x14000], UR8 ;  /* 0x01400008143f85b2 */ /* 0x008ee40008000100 */
[----:B---3--:R-:W-:Y:S01]  /*14e0*/  BAR.SYNC.DEFER_BLOCKING 0x0 ;  /* 0x0000000000007b1d */ /* 0x008fe20000010000 */
[----:B------:R-:W-:-:S02]  /*14f0*/  CS2R R46, SRZ ;  /* 0x00000000002e7805 */ /* 0x000fc4000001ff00 */
[----:B------:R-:W-:Y:S02]  /*1500*/  CS2R R48, SRZ ;  /* 0x0000000000307805 */ /* 0x000fe4000001ff00 */
[----:B------:R-:W-:Y:S02]  /*1510*/  CS2R R50, SRZ ;  /* 0x0000000000327805 */ /* 0x000fe4000001ff00 */
[----:B------:R-:W-:Y:S02]  /*1520*/  CS2R R52, SRZ ;  /* 0x0000000000347805 */ /* 0x000fe4000001ff00 */
[----:B------:R-:W-:Y:S02]  /*1530*/  CS2R R54, SRZ ;  /* 0x0000000000367805 */ /* 0x000fe4000001ff00 */
[----:B------:R-:W-:Y:S02]  /*1540*/  CS2R R56, SRZ ;  /* 0x0000000000387805 */ /* 0x000fe4000001ff00 */
        /* <DEDUP_REMOVED lines=14> */
[----:B------:R-:W-:Y:S01]  /*1630*/  CS2R R86, SRZ ;  /* 0x0000000000567805 */ /* 0x000fe2000001ff00 */
[----:B------:R3:W4:Y:S02]  /*1640*/  @!UP1 SYNCS.EXCH.64 URZ, [UR20+0x14008], UR10 ;  /* 0x0140080a143f95b2 */ /* 0x0007240008000100 */
[----:B----4-:R-:W-:Y:S01]  /*1650*/  BAR.SYNC.DEFER_BLOCKING 0x0 ;  /* 0x0000000000007b1d */ /* 0x010fe20000010000 */
[----:B---3--:R-:W-:-:S05]  /*1660*/  USHF.L.U32 UR11, UR28, 0x8, URZ ;  /* 0x000000081c0b7899 */ /* 0x008fca000800063f */
[----:B------:R3:W4:Y:S02]  /*1670*/  @!UP2 SYNCS.EXCH.64 URZ, [UR20+0x14010], UR12 ;  /* 0x0140100c143fa5b2 */ /* 0x0007240008000100 */
[----:B----4-:R-:W-:Y:S06]  /*1680*/  BAR.SYNC.DEFER_BLOCKING 0x0 ;  /* 0x0000000000007b1d */ /* 0x010fec0000010000 */
[----:B------:R3:W4:Y:S01]  /*1690*/  @!UP3 SYNCS.EXCH.64 URZ, [UR20+0x14018], UR6 ;  /* 0x01401806143fb5b2 */ /* 0x0007220008000100 */
[----:B------:R-:W-:Y:S05]  /*16a0*/  @!P1 BRA `(.L_x_47) ;  /* 0x0000000400809947 */ /* 0x000fea0003800000 */
        /* <DEDUP_REMOVED lines=32> */
[----:B------:R-:W-:Y:S01]  /*18b0*/  UMOV UR5, URZ ;  /* 0x0000003f00057c82 */ /* 0x000fe20008000000 */
[----:B------:R-:W-:-:S05]  /*18c0*/  UMOV UR14, URZ ;  /* 0x0000003f000e7c82 */ /* 0x000fca0008000000 */
.L_x_49:
[----:B----4-:R-:W-:Y:S01]  /*18d0*/  BAR.SYNC.DEFER_BLOCKING 0x0 ;  /* 0x0000000000007b1d */ /* 0x010fe20000010000 */
[----:B------:R-:W-:Y:S01]  /*18e0*/  ULEA UR18, UR5, UR20, 0x3 ;  /* 0x0000001405127291 */ /* 0x000fe2000f8e183f */
[----:B-1----:R-:W-:Y:S01]  /*18f0*/  @!P2 IMAD.MOV.U32 R2, RZ, RZ, 0x5000 ;  /* 0x00005000ff02a424 */ /* 0x002fe200078e00ff */
[----:B------:R-:W-:Y:S01]  /*1900*/  ELECT P0, URZ, PT ;  /* 0x00000000003f782f */ /* 0x000fe20003800000 */
[----:B---3--:R-:W-:-:S03]  /*1910*/  ULEA UR12, UR5, UR20, 0xc ;  /* 0x00000014050c7291 */ /* 0x008fc6000f8e603f */
[----:B------:R-:W-:Y:S02]  /*1920*/  ISETP.LT.U32.AND P0, PT, R6, 0x20, P0 ;  /* 0x000000200600780c */ /* 0x000fe40000701070 */
[----:B------:R-:W-:Y:S01]  /*1930*/  ELECT P1, URZ, PT ;  /* 0x00000000003f782f */ /* 0x000fe20003820000 */
[----:B------:R-:W-:-:S03]  /*1940*/  UIADD3 UR12, UR12, 0x10000, URZ ;  /* 0x000100000c0c7890 */ /* 0x000fc6000fffe03f */
[----:B------:R-:W-:Y:S01]  /*1950*/  ISETP.LT.U32.AND P1, PT, R6, 0x20, P1 ;  /* 0x000000200600780c */ /* 0x000fe20000f21070 */
[----:B------:R-:W-:Y:S01]  /*1960*/  ULEA UR8, UR5, UR20, 0xe ;  /* 0x0000001405087291 */ /* 0x000fe2000f8e703f */
[----:B------:R-:W-:-:S05]  /*1970*/  UMOV UR10, UR14 ;  /* 0x0000000e000a7c82 */ /* 0x000fca0008000000 */
[----:B------:R-:W-:Y:S01]  /*1980*/  VOTEU.ANY UP0, P0 ;  /* 0x00000000003f7886 */ /* 0x000fe20000000100 */
[----:B------:R-:W-:Y:S01]  /*1990*/  VOTEU.ANY UP2, P0 ;  /* 0x00000000003f7886 */ /* 0x000fe20000040100 */
[----:B------:R1:W-:Y:S03]  /*19a0*/  @!P2 SYNCS.ARRIVE.TRANS64 RZ, [UR18+0x14000], R2 ;  /* 0x01400002ffffa9a7 */ /* 0x0003e60008000012 */
[----:B------:R-:W-:Y:S01]  /*19b0*/  @UP0 UIADD3 UR13, UR18, 0x14000, URZ ;  /* 0x00014000120d0890 */ /* 0x000fe2000fffe03f */
[----:B------:R-:W-:Y:S01]  /*19c0*/  @UP0 UMOV UR6, UR22 ;  /* 0x0000001600060c82 */ /* 0x000fe20008000000 */
[----:B------:R-:W-:Y:S01]  /*19d0*/  @UP0 UMOV UR7, UR23 ;  /* 0x0000001700070c82 */ /* 0x000fe20008000000 */
[----:B------:R-:W-:Y:S01]  /*19e0*/  BAR.SYNC.DEFER_BLOCKING 0x0 ;  /* 0x0000000000007b1d */ /* 0x000fe20000010000 */
[----:B-1----:R-:W-:-:S05]  /*19f0*/  IMAD.U32 R2, RZ, RZ, UR4 ;  /* 0x00000004ff027e24 */ /* 0x002fca000f8e00ff */
[----:B------:R-:W-:Y:S01]  /*1a00*/  VOTEU.ANY UP1, P1 ;  /* 0x00000000003f7886 */ /* 0x000fe20000820100 */
[----:B------:R-:W-:Y:S01]  /*1a10*/  VOTEU.ANY UP3, P1 ;  /* 0x00000000003f7886 */ /* 0x000fe20000860100 */
[----:B------:R-:W-:-:S03]  /*1a20*/  SHF.L.U32 R2, R2, 0x1f, RZ ;  /* 0x0000001f02027819 */ /* 0x000fc600000006ff */
[----:B------:R-:W-:Y:S01]  /*1a30*/  @UP1 UIADD3 UR9, UR18, 0x14000, URZ ;  /* 0x0001400012091890 */ /* 0x000fe2000fffe03f */
[----:B------:R-:W-:Y:S01]  /*1a40*/  @UP1 UMOV UR16, UR24 ;  /* 0x0000001800101c82 */ /* 0x000fe20008000000 */
[----:B------:R-:W-:Y:S01]  /*1a50*/  @UP1 UMOV UR17, UR25 ;  /* 0x0000001900111c82 */ /* 0x000fe20008000000 */
[----:B------:R1:W-:Y:S01]  /*1a60*/  @UP2 UTMALDG.2D [UR12], [UR6] ;  /* 0x0000000c060025b4 */ /* 0x0003e20008008000 */
[----:B------:R3:W-:Y:S06]  /*1a70*/  MEMBAR.ALL.CTA ;  /* 0x0000000000007992 */ /* 0x0007ec0000008000 */
[----:B---3--:R-:W3:Y:S02]  /*1a80*/  FENCE.VIEW.ASYNC.S ;  /* 0x00000000000073c6 */ /* 0x008ee40000000000 */
[----:B---3--:R-:W-:Y:S06]  /*1a90*/  BAR.SYNC.DEFER_BLOCKING 0x0 ;  /* 0x0000000000007b1d */ /* 0x008fec0000010000 */
[----:B------:R1:W-:Y:S02]  /*1aa0*/  @UP3 UTMALDG.2D [UR8], [UR16] ;  /* 0x00000008100035b4 */ /* 0x0003e40008008000 */
[----:B------:R-:W-:Y:S06]  /*1ab0*/  BAR.SYNC.DEFER_BLOCKING 0x0 ;  /* 0x0000000000007b1d */ /* 0x000fec0000010000 */
[----:B------:R-:W3:Y:S02]  /*1ac0*/  SYNCS.PHASECHK.TRANS64.TRYWAIT P0, [UR18+0x14000], R2 ;  /* 0x01400002ff0075a7 */ /* 0x000ee40008000152 */
[----:B-1-3--:R-:W-:Y:S05]  /*1ad0*/  @!P0 BRA `(.L_x_48) ;  /* 0x0000000400bc8947 */ /* 0x00afea0003800000 */
.L_x_50:
[----:B------:R-:W-:Y:S01]  /*1ae0*/  USHF.L.U32 UR6, UR21, 0x7, URZ ;  /* 0x0000000715067899 */ /* 0x000fe2000800063f */
[----:B------:R-:W-:Y:S02]  /*1af0*/  WARPGROUP.DEPBAR.LE gsb0, 0x0 ;  /* 0x00008000000079c5 */ /* 0x000fe40000010000 */
[----:B------:R-:W-:Y:S01]  /*1b00*/  USHF.R.U32.HI UR7, URZ, 0x4, UR12 ;  /* 0x000000043f077899 */ /* 0x000fe2000801160c */
[----:B------:R-:W-:Y:S01]  /*1b10*/  WARPGROUP.ARRIVE ;  /* 0x00000000000079c5 */ /* 0x000fe20000000000 */
[----:B------:R-:W-:Y:S01]  /*1b20*/  ULOP3.LUT UR6, UR6, 0x200, URZ, 0xc0, !UPT ;  /* 0x0000020006067892 */ /* 0x000fe2000f8ec03f */
[----:B------:R-:W1:Y:S01]  /*1b30*/  LDC R2, c[0x0][0x230] ;  /* 0x00008c00ff027b82 */ /* 0x000e620000000800 */
[----:B------:R-:W-:Y:S01]  /*1b40*/  UMOV UR17, 0x80000020 ;  /* 0x8000002000117882 */ /* 0x000fe20000000000 */
[----:B------:R-:W-:Y:S01]  /*1b50*/  UMOV UR19, 0x80000020 ;  /* 0x8000002000137882 */ /* 0x000fe20000000000 */
[----:B------:R-:W-:Y:S02]  /*1b60*/  ULEA.HI UR8, UR8, UR6, URZ, 0x1c ;  /* 0x0000000608087291 */ /* 0x000fe4000f8fe03f */
[----:B------:R-:W-:-:S02]  /*1b70*/  USGXT.U32 UR6, UR7, 0xe ;  /* 0x0000000e0706789a */ /* 0x000fc40008000000 */
[----:B------:R-:W-:Y:S02]  /*1b80*/  ULOP3.LUT UR8, UR8, 0x3fff, URZ, 0xc0, !UPT ;  /* 0x00003fff08087892 */ /* 0x000fe4000f8ec03f */
[----:B------:R-:W-:Y:S01]  /*1b90*/  UIADD3 UR14, UR14, 0x20, URZ ;  /* 0x000000200e0e7890 */ /* 0x000fe2000fffe03f */
[----:B------:R-:W-:Y:S02]  /*1ba0*/  UMOV UR7, URZ ;  /* 0x0000003f00077c82 */ /* 0x000fe40008000000 */
[----:B------:R-:W-:Y:S01]  /*1bb0*/  UMOV UR16, UR6 ;  /* 0x0000000600107c82 */ /* 0x000fe20008000000 */
[----:B------:R-:W-:Y:S01]  /*1bc0*/  UIADD3 UR5, UR5, 0x1, URZ ;  /* 0x0000000105057890 */ /* 0x000fe2000fffe03f */
[----:B------:R-:W-:Y:S01]  /*1bd0*/  UMOV UR18, UR8 ;  /* 0x0000000800127c82 */ /* 0x000fe20008000000 */
[----:B------:R-:W-:Y:S01]  /*1be0*/  UMOV UR9, URZ ;  /* 0x0000003f00097c82 */ /* 0x000fe20008000000 */
[----:B------:R-:W-:Y:S01]  /*1bf0*/  HGMMA.64x128x16.F32.BF16 R24, gdesc[UR16], R24 ;  /* 0x01e00000101879f0 */ /* 0x000fe20008701818 */
[----:B------:R-:W-:Y:S01]  /*1c00*/  UMOV UR18, 0xfffffffe ;  /* 0xfffffffe00127882 */ /* 0x000fe20000000000 */
[----:B------:R-:W-:Y:S01]  /*1c10*/  UMOV UR19, 0x7fffffdf ;  /* 0x7fffffdf00137882 */ /* 0x000fe20000000000 */
[----:B------:R-:W-:-:S02]  /*1c20*/  UISETP.NE.U32.AND UP0, UPT, UR5, 0x4, UPT ;  /* 0x000000040500788c */ /* 0x000fc4000bf05070 */
[----:B------:R-:W-:Y:S01]  /*1c30*/  UIADD3.64 UR16, UR6, -UR18, URZ ;  /* 0x8000001206107297 */ /* 0x000fe2000fffe03f */
[----:B-1----:R-:W-:Y:S01]  /*1c40*/  ISETP.LE.AND P0, PT, R2, UR14, PT ;  /* 0x0000000e02007c0c */ /* 0x002fe2000bf03270 */
[----:B------:R-:W-:Y:S02]  /*1c50*/  UIADD3.64 UR18, UR8, -UR18, URZ ;  /* 0x8000001208127297 */ /* 0x000fe4000fffe03f */
[----:B------:R-:W-:Y:S02]  /*1c60*/  USEL UR6, URZ, 0x1, UP0 ;  /* 0x000000013f067887 */ /* 0x000fe40008000000 */
[----:B------:R-:W-:Y:S02]  /*1c70*/  USEL UR5, UR5, URZ, UP0 ;  /* 0x0000003f05057287 */ /* 0x000fe40008000000 */
[----:B------:R-:W-:-:S03]  /*1c80*/  ULOP3.LUT UR4, UR4, UR6, URZ, 0x3c, !UPT ;  /* 0x0000000604047292 */ /* 0x000fc6000f8e3c3f */
[----:B------:R-:W-:Y:S03]  /*1c90*/  HGMMA.64x128x16.F32.BF16 R24, gdesc[UR16], R24, gsb0 ;  /* 0x01e00000101879f0 */ /* 0x000fe60008001818 */
[----:B------:R-:W-:Y:S06]  /*1ca0*/  @!P0 BRA `(.L_x_49) ;  /* 0xfffffffc00088947 */ /* 0x000fec000383ffff */
.L_x_47:
[----:B------:R-:W-:Y:S02]  /*1cb0*/  WARPGROUP.DEPBAR.LE gsb0, 0x0 ;  /* 0x00008000000079c5 */ /* 0x000fe40000010000 */
[----:B----4-:R-:W-:Y:S01]  /*1cc0*/  BAR.SYNC.DEFER_BLOCKING 0x0 ;  /* 0x0000000000007b1d */ /* 0x010fe20000010000 */
[C---:B-1----:R-:W-:Y:S01]  /*1cd0*/  IMAD.SHL.U32 R2, R0.reuse, 0x80, RZ ;  /* 0x0000008000027824 */ /* 0x042fe200078e00ff */
[----:B------:R-:W-:Y:S01]  /*1ce0*/  F2FP.BF16.F32.PACK_AB R24, R25, R24 ;  /* 0x000000181918723e */ /* 0x000fe200000010ff */
[----:B------:R-:W-:Y:S01]  /*1cf0*/  IMAD.SHL.U32 R3, R0, 0x40, RZ ;  /* 0x0000004000037824 */ /* 0x000fe200078e00ff */
[----:B------:R-:W-:Y:S02]  /*1d00*/  F2FP.BF16.F32.PACK_AB R25, R27, R26 ;  /* 0x0000001a1b19723e */ /* 0x000fe400000010ff */
[----:B------:R-:W-:Y:S02]  /*1d10*/  ELECT P0, URZ, PT ;  /* 0x00000000003f782f */ /* 0x000fe40003800000 */
[----:B------:R-:W-:Y:S01]  /*1d20*/  LOP3.LUT R2, R2, 0x4780, RZ, 0xc0, !PT ;  /* 0x0000478002027812 */ /* 0x000fe200078ec0ff */
[----:B------:R-:W-:Y:S01]  /*1d30*/  ULOP3.LUT UR21, UR21, 0x3, URZ, 0xc0, !UPT ;  /* 0x0000000315157892 */ /* 0x000fe2000f8ec03f */
[----:B------:R-:W-:Y:S01]  /*1d40*/  F2FP.BF16.F32.PACK_AB R56, R57, R56 ;  /* 0x000000383938723e */ /* 0x000fe200000010ff */
[----:B------:R-:W-:Y:S01]  /*1d50*/  UMOV UR10, UR15 ;  /* 0x0000000f000a7c82 */ /* 0x000fe20008000000 */
[----:B------:R-:W-:Y:S01]  /*1d60*/  LOP3.LUT R4, R2, 0x1800, R3, 0xf8, !PT ;  /* 0x0000180002047812 */ /* 0x000fe200078ef803 */
[----:B------:R-:W-:Y:S01]  /*1d70*/  IMAD.SHL.U32 R2, R0, 0x10, RZ ;  /* 0x0000001000027824 */ /* 0x000fe200078e00ff */
[----:B------:R-:W-:Y:S01]  /*1d80*/  F2FP.BF16.F32.PACK_AB R26, R29, R28 ;  /* 0x0000001c1d1a723e */ /* 0x000fe200000010ff */
[----:B------:R-:W-:Y:S01]  /*1d90*/  ULEA UR9, UR21, UR11, 0x6 ;  /* 0x0000000b15097291 */ /* 0x000fe2000f8e303f */
[----:B------:R-:W-:Y:S01]  /*1da0*/  F2FP.BF16.F32.PACK_AB R27, R31, R30 ;  /* 0x0000001e1f1b723e */ /* 0x000fe200000010ff */
[----:B------:R-:W-:Y:S01]  /*1db0*/  ULEA UR8, UR21, UR20, 0xd ;  /* 0x0000001415087291 */ /* 0x000fe2000f8e683f */
[----:B------:R-:W-:-:S02]  /*1dc0*/  LOP3.LUT R3, R2, 0x70, RZ, 0xc0, !PT ;  /* 0x0000007002037812 */ /* 0x000fc400078ec0ff */
[----:B------:R-:W-:Y:S02]  /*1dd0*/  F2FP.BF16.F32.PACK_AB R32, R33, R32 ;  /* 0x000000202120723e */ /* 0x000fe400000010ff */
[----:B------:R-:W-:Y:S02]  /*1de0*/  LOP3.LUT R3, R3, 0x10, R0, 0x78, !PT ;  /* 0x0000001003037812 */ /* 0x000fe400078e7800 */
[----:B------:R-:W-:Y:S01]  /*1df0*/  F2FP.BF16.F32.PACK_AB R57, R59, R58 ;  /* 0x0000003a3b39723e */ /* 0x000fe200000010ff */
[----:B------:R-:W1:Y:S02]  /*1e00*/  @!P2 SYNCS.CCTL.IV [UR20+0x14000] ;  /* 0x01400000ff00a9b1 */ /* 0x000e640008000014 */
[----:B-1----:R-:W-:Y:S01]  /*1e10*/  BAR.SYNC.DEFER_BLOCKING 0x0 ;  /* 0x0000000000007b1d */ /* 0x002fe20000010000 */
[----:B------:R-:W-:Y:S02]  /*1e20*/  LOP3.LUT R3, R4, R3, RZ, 0xfc, !PT ;  /* 0x0000000304037212 */ /* 0x000fe400078efcff */
[----:B------:R-:W-:-:S02]  /*1e30*/  F2FP.BF16.F32.PACK_AB R33, R35, R34 ;  /* 0x000000222321723e */ /* 0x000fc400000010ff */
[C---:B------:R-:W-:Y:S01]  /*1e40*/  LOP3.LUT R2, R3.reuse, 0x20, RZ, 0x3c, !PT ;  /* 0x0000002003027812 */ /* 0x040fe200078e3cff */
[C---:B------:R-:W-:Y:S01]  /*1e50*/  VIADD R0, R3.reuse, UR20 ;  /* 0x0000001403007c36 */ /* 0x040fe20008000000 */
[----:B------:R-:W-:Y:S02]  /*1e60*/  LOP3.LUT R4, R3, 0x40, RZ, 0x3c, !PT ;  /* 0x0000004003047812 */ /* 0x000fe400078e3cff */
[----:B------:R-:W-:Y:S01]  /*1e70*/  F2FP.BF16.F32.PACK_AB R58, R61, R60 ;  /* 0x0000003c3d3a723e */ /* 0x000fe200000010ff */
[----:B------:R-:W-:Y:S01]  /*1e80*/  VIADD R2, R2, UR20 ;  /* 0x0000001402027c36 */ /* 0x000fe20008000000 */
[----:B------:R-:W-:Y:S01]  /*1e90*/  F2FP.BF16.F32.PACK_AB R59, R63, R62 ;  /* 0x0000003e3f3b723e */ /* 0x000fe200000010ff */
[----:B------:R-:W-:Y:S01]  /*1ea0*/  VIADD R4, R4, UR20 ;  /* 0x0000001404047c36 */ /* 0x000fe20008000000 */
[----:B------:R-:W-:Y:S02]  /*1eb0*/  F2FP.BF16.F32.PACK_AB R64, R65, R64 ;  /* 0x000000404140723e */ /* 0x000fe400000010ff */
[----:B------:R-:W-:-:S02]  /*1ec0*/  LOP3.LUT R3, R3, 0x60, RZ, 0x3c, !PT ;  /* 0x0000006003037812 */ /* 0x000fc400078e3cff */
[----:B------:R-:W-:Y:S02]  /*1ed0*/  F2FP.BF16.F32.PACK_AB R34, R37, R36 ;  /* 0x000000242522723e */ /* 0x000fe400000010ff */
[----:B------:R-:W-:Y:S01]  /*1ee0*/  F2FP.BF16.F32.PACK_AB R35, R39, R38 ;  /* 0x000000262723723e */ /* 0x000fe200000010ff */
[----:B------:R-:W-:Y:S01]  /*1ef0*/  VIADD R3, R3, UR20 ;  /* 0x0000001403037c36 */ /* 0x000fe20008000000 */
[----:B------:R-:W-:Y:S02]  /*1f00*/  F2FP.BF16.F32.PACK_AB R40, R41, R40 ;  /* 0x000000282928723e */ /* 0x000fe400000010ff */
[----:B------:R-:W-:Y:S01]  /*1f10*/  F2FP.BF16.F32.PACK_AB R65, R67, R66 ;  /* 0x000000424341723e */ /* 0x000fe200000010ff */
[----:B------:R-:W1:Y:S02]  /*1f20*/  @!P2 SYNCS.CCTL.IV [UR20+0x14008] ;  /* 0x01400800ff00a9b1 */ /* 0x000e640008000014 */
[----:B-1----:R-:W-:Y:S01]  /*1f30*/  BAR.SYNC.DEFER_BLOCKING 0x0 ;  /* 0x0000000000007b1d */ /* 0x002fe20000010000 */
[----:B------:R-:W-:-:S02]  /*1f40*/  F2FP.BF16.F32.PACK_AB R41, R43, R42 ;  /* 0x0000002a2b29723e */ /* 0x000fc400000010ff */
[----:B------:R-:W-:Y:S02]  /*1f50*/  F2FP.BF16.F32.PACK_AB R66, R69, R68 ;  /* 0x000000444542723e */ /* 0x000fe400000010ff */
[----:B------:R-:W-:Y:S02]  /*1f60*/  F2FP.BF16.F32.PACK_AB R67, R71, R70 ;  /* 0x000000464743723e */ /* 0x000fe400000010ff */
[----:B------:R-:W-:Y:S02]  /*1f70*/  F2FP.BF16.F32.PACK_AB R72, R73, R72 ;  /* 0x000000484948723e */ /* 0x000fe400000010ff */
[----:B------:R-:W-:Y:S02]  /*1f80*/  F2FP.BF16.F32.PACK_AB R42, R45, R44 ;  /* 0x0000002c2d2a723e */ /* 0x000fe400000010ff */
[----:B------:R-:W-:Y:S02]  /*1f90*/  F2FP.BF16.F32.PACK_AB R43, R47, R46 ;  /* 0x0000002e2f2b723e */ /* 0x000fe400000010ff */
[----:B------:R-:W-:-:S02]  /*1fa0*/  F2FP.BF16.F32.PACK_AB R48, R49, R48 ;  /* 0x000000303130723e */ /* 0x000fc400000010ff */
[----:B------:R-:W-:Y:S02]  /*1fb0*/  F2FP.BF16.F32.PACK_AB R73, R75, R74 ;  /* 0x0000004a4b49723e */ /* 0x000fe400000010ff */
[----:B------:R-:W-:Y:S02]  /*1fc0*/  F2FP.BF16.F32.PACK_AB R49, R51, R50 ;  /* 0x000000323331723e */ /* 0x000fe400000010ff */
[----:B------:R-:W-:Y:S02]  /*1fd0*/  F2FP.BF16.F32.PACK_AB R74, R77, R76 ;  /* 0x0000004c4d4a723e */ /* 0x000fe400000010ff */
        /* <DEDUP_REMOVED lines=9> */
[----:B------:R-:W-:Y:S01]  /*2070*/  ISETP.LT.U32.AND P0, PT, R6, 0x80, P0 ;  /* 0x000000800600780c */ /* 0x000fe20000701070 */
[----:B------:R-:W1:Y:S02]  /*2080*/  @!P2 SYNCS.CCTL.IV [UR20+0x14018] ;  /* 0x01401800ff00a9b1 */ /* 0x000e640008000014 */
[----:B-1----:R-:W-:Y:S10]  /*2090*/  STSM.16.M88.4 [R0], R24 ;  /* 0x0000001800007844 */ /* 0x002ff40000000200 */
[----:B------:R-:W-:Y:S01]  /*20a0*/  VOTEU.ANY UP0, P0 ;  /* 0x00000000003f7886 */ /* 0x000fe20000000100 */
[----:B------:R-:W-:Y:S01]  /*20b0*/  VOTEU.ANY UP1, P0 ;  /* 0x00000000003f7886 */ /* 0x000fe20000020100 */
[----:B------:R-:W-:Y:S03]  /*20c0*/  STSM.16.M88.4 [R0+0x2000], R56 ;  /* 0x0020003800007844 */ /* 0x000fe60000000200 */
[----:B---3--:R-:W-:Y:S01]  /*20d0*/  @UP0 UMOV UR6, UR26 ;  /* 0x0000001a00060c82 */ /* 0x008fe20008000000 */
[----:B------:R-:W-:Y:S01]  /*20e0*/  @UP0 UMOV UR7, UR27 ;  /* 0x0000001b00070c82 */ /* 0x000fe20008000000 */
[----:B------:R-:W-:Y:S04]  /*20f0*/  STSM.16.M88.4 [R2], R32 ;  /* 0x0000002002007844 */ /* 0x000fe80000000200 */
[----:B------:R-:W-:Y:S04]  /*2100*/  STSM.16.M88.4 [R2+0x2000], R64 ;  /* 0x0020004002007844 */ /* 0x000fe80000000200 */
[----:B------:R-:W-:Y:S04]  /*2110*/  STSM.16.M88.4 [R4], R40 ;  /* 0x0000002804007844 */ /* 0x000fe80000000200 */
[----:B------:R-:W-:Y:S04]  /*2120*/  STSM.16.M88.4 [R4+0x2000], R72 ;  /* 0x0020004804007844 */ /* 0x000fe80000000200 */
[----:B------:R-:W-:Y:S04]  /*2130*/  STSM.16.M88.4 [R3], R48 ;  /* 0x0000003003007844 */ /* 0x000fe80000000200 */
[----:B------:R-:W-:Y:S01]  /*2140*/  STSM.16.M88.4 [R3+0x2000], R80 ;  /* 0x0020005003007844 */ /* 0x000fe20000000200 */
[----:B------:R1:W-:Y:S06]  /*2150*/  MEMBAR.ALL.CTA ;  /* 0x0000000000007992 */ /* 0x0003ec0000008000 */
[----:B-1----:R-:W1:Y:S02]  /*2160*/  FENCE.VIEW.ASYNC.S ;  /* 0x00000000000073c6 */ /* 0x002e640000000000 */
[----:B-1----:R-:W-:Y:S06]  /*2170*/  BAR.SYNC.DEFER_BLOCKING 0x0 ;  /* 0x0000000000007b1d */ /* 0x002fec0000010000 */
[----:B------:R1:W-:Y:S01]  /*2180*/  @UP1 UTMASTG.2D [UR8], [UR6] ;  /* 0x00000008060013b5 */ /* 0x0003e20008008000 */
[----:B------:R0:W-:Y:S01]  /*2190*/  UTMACMDFLUSH ;  /* 0x00000000000079b7 */ /* 0x0001e20000000000 */
[----:B------:R-:W-:-:S04]  /*21a0*/  DEPBAR.LE SB0, 0x0 ;  /* 0x000080000000791a */ /* 0x000fc80000000000 */
[----:B------:R-:W-:Y:S06]  /*21b0*/  BAR.SYNC.DEFER_BLOCKING 0x0 ;  /* 0x0000000000007b1d */ /* 0x000fec0000010000 */
[----:B-1----:R-:W-:Y:S05]  /*21c0*/  EXIT ;  /* 0x000000000000794d */ /* 0x002fea0003800000 */
.L_x_48:
[----:B------:R-:W1:Y:S02]  /*21d0*/  SYNCS.PHASECHK.TRANS64.TRYWAIT P0, [UR18+0x14000], R2 ;  /* 0x01400002ff0075a7 */ /* 0x000e640008000152 */
[----:B-1----:R-:W-:Y:S05]  /*21e0*/  @!P0 BRA `(.L_x_48) ;  /* 0xfffffffc00f88947 */ /* 0x002fea000383ffff */
[----:B------:R-:W-:Y:S05]  /*21f0*/  BRA `(.L_x_50) ;  /* 0xfffffff800387947 */ /* 0x000fea000383ffff */
.L_x_51:
[----:B------:R-:W-:-:S00]  /*2200*/  BRA `(.L_x_51) ;  /* 0xfffffffc00fc7947 */ /* 0x000fc0000383ffff */
[----:B------:R-:W-:-:S00]  /*2210*/  NOP ;  /* 0x0000000000007918 */ /* 0x000fc00000000000 */
        /* <DEDUP_REMOVED lines=14> */
.L_x_52:


//--------------------- .nv.shared.gluon_wgmma    --------------------------
	.section	.nv.shared.gluon_wgmma,"aw",@nobits
	.sectionflags	@""
	.align	16
	.zero		1024


//--------------------- .nv.shared.reserved.0     --------------------------
	.section	.nv.shared.reserved.0,"aw",@nobits
	.weak		__nv_reservedSMEM_offset_0_alias
	.size		__nv_reservedSMEM_offset_0_alias, 0, 0
	.other		__nv_reservedSMEM_offset_0_alias,@"STO_CUDA_RESERVED_SHARED STV_DEFAULT"
__nv_reservedSMEM_offset_0_alias:
	.zero		0


//--------------------- .nv.constant0.gluon_wgmma --------------------------
	.section	.nv.constant0.gluon_wgmma,"a",@progbits
	.sectionflags	@""
	.align	4
.nv.constant0.gluon_wgmma:
	.zero		608


//--------------------- SYMBOLS --------------------------

	.type		.nv.reservedSmem.offset0,@object
	.size		.nv.reservedSmem.offset0,0x4
